//
// Generated by NVIDIA NVVM Compiler
//
// Compiler Build ID: CL-36424714
// Cuda compilation tools, release 13.0, V13.0.88
// Based on NVVM 20.0.0
//

.version 9.0
.target sm_100
.address_size 64

	// .globl	_Z11init_randomPfiy
.global .align 4 .b8 precalc_xorwow_matrix[102400];
.global .align 4 .b8 precalc_xorwow_offset_matrix[102400];
.global .align 4 .b8 mrg32k3aM1[2304];
.global .align 4 .b8 mrg32k3aM2[2304];
.global .align 4 .b8 mrg32k3aM1SubSeq[2016];
.global .align 4 .b8 mrg32k3aM2SubSeq[2016];
.global .align 4 .b8 mrg32k3aM1Seq[2304];
.global .align 4 .b8 mrg32k3aM2Seq[2304];
.const .align 8 .b8 __cr_lgamma_table[72];
// _ZZ23compress_gradients_topkPfifE9local_max has been demoted

.visible .entry _Z11init_randomPfiy(
	.param .u64 .ptr .align 1 _Z11init_randomPfiy_param_0,
	.param .u32 _Z11init_randomPfiy_param_1,
	.param .u64 _Z11init_randomPfiy_param_2
)
{
	.local .align 8 .b8 	__local_depot0[48];
	.reg .b64 	%SP;
	.reg .b64 	%SPL;
	.reg .pred 	%p<64>;
	.reg .b32 	%r<1199>;
	.reg .b32 	%f<4>;
	.reg .b64 	%rd<28>;

	mov.u64 	%SPL, __local_depot0;
	ld.param.u64 	%rd10, [_Z11init_randomPfiy_param_0];
	ld.param.u32 	%r541, [_Z11init_randomPfiy_param_1];
	ld.param.u64 	%rd11, [_Z11init_randomPfiy_param_2];
	mov.u32 	%r542, %ctaid.x;
	mov.u32 	%r543, %ntid.x;
	mov.u32 	%r544, %tid.x;
	mad.lo.s32 	%r1, %r542, %r543, %r544;
	setp.ge.s32 	%p1, %r1, %r541;
	@%p1 bra 	$L__BB0_117;
	add.u64 	%rd1, %SPL, 0;
	cvt.s64.s32 	%rd2, %r1;
	cvt.u32.u64 	%r545, %rd11;
	xor.b32  	%r546, %r545, -1429050551;
	mul.lo.s32 	%r547, %r546, 1099087573;
	{ .reg .b32 tmp; mov.b64 {tmp, %r548}, %rd11; }
	xor.b32  	%r549, %r548, -136515619;
	mul.lo.s32 	%r550, %r549, -1703105765;
	add.s32 	%r551, %r547, %r550;
	add.s32 	%r2, %r551, 6615241;
	add.s32 	%r935, %r547, 123456789;
	st.local.v2.u32 	[%rd1], {%r2, %r935};
	xor.b32  	%r552, %r547, 362436069;
	add.s32 	%r553, %r550, 521288629;
	st.local.v2.u32 	[%rd1+8], {%r552, %r553};
	xor.b32  	%r554, %r550, 88675123;
	add.s32 	%r931, %r547, 5783321;
	st.local.v2.u32 	[%rd1+16], {%r554, %r931};
	setp.eq.s32 	%p2, %r1, 0;
	@%p2 bra 	$L__BB0_116;
	mov.b32 	%r918, 0;
	mov.u64 	%rd27, %rd2;
$L__BB0_3:
	mov.u64 	%rd3, %rd27;
	and.b64  	%rd4, %rd3, 3;
	setp.eq.s64 	%p3, %rd4, 0;
	@%p3 bra 	$L__BB0_115;
	mul.wide.u32 	%rd13, %r918, 3200;
	mov.u64 	%rd14, precalc_xorwow_matrix;
	add.s64 	%rd5, %rd14, %rd13;
	mov.b32 	%r931, 0;
	mov.u32 	%r932, %r931;
	mov.u32 	%r933, %r931;
	mov.u32 	%r934, %r931;
	mov.u32 	%r935, %r931;
	mov.u32 	%r924, %r931;
$L__BB0_5:
	mul.wide.u32 	%rd15, %r924, 4;
	add.s64 	%rd16, %rd1, %rd15;
	ld.local.u32 	%r14, [%rd16+4];
	shl.b32 	%r15, %r924, 5;
	mov.b32 	%r930, 0;
$L__BB0_6:
	.pragma "nounroll";
	shr.u32 	%r558, %r14, %r930;
	and.b32  	%r559, %r558, 1;
	setp.eq.b32 	%p4, %r559, 1;
	not.pred 	%p5, %p4;
	add.s32 	%r560, %r15, %r930;
	mul.lo.s32 	%r561, %r560, 5;
	mul.wide.u32 	%rd17, %r561, 4;
	add.s64 	%rd6, %rd5, %rd17;
	@%p5 bra 	$L__BB0_8;
	ld.global.u32 	%r562, [%rd6];
	xor.b32  	%r935, %r935, %r562;
	ld.global.u32 	%r563, [%rd6+4];
	xor.b32  	%r934, %r934, %r563;
	ld.global.u32 	%r564, [%rd6+8];
	xor.b32  	%r933, %r933, %r564;
	ld.global.u32 	%r565, [%rd6+12];
	xor.b32  	%r932, %r932, %r565;
	ld.global.u32 	%r566, [%rd6+16];
	xor.b32  	%r931, %r931, %r566;
$L__BB0_8:
	and.b32  	%r568, %r558, 2;
	setp.eq.s32 	%p6, %r568, 0;
	@%p6 bra 	$L__BB0_10;
	ld.global.u32 	%r569, [%rd6+20];
	xor.b32  	%r935, %r935, %r569;
	ld.global.u32 	%r570, [%rd6+24];
	xor.b32  	%r934, %r934, %r570;
	ld.global.u32 	%r571, [%rd6+28];
	xor.b32  	%r933, %r933, %r571;
	ld.global.u32 	%r572, [%rd6+32];
	xor.b32  	%r932, %r932, %r572;
	ld.global.u32 	%r573, [%rd6+36];
	xor.b32  	%r931, %r931, %r573;
$L__BB0_10:
	and.b32  	%r575, %r558, 4;
	setp.eq.s32 	%p7, %r575, 0;
	@%p7 bra 	$L__BB0_12;
	ld.global.u32 	%r576, [%rd6+40];
	xor.b32  	%r935, %r935, %r576;
	ld.global.u32 	%r577, [%rd6+44];
	xor.b32  	%r934, %r934, %r577;
	ld.global.u32 	%r578, [%rd6+48];
	xor.b32  	%r933, %r933, %r578;
	ld.global.u32 	%r579, [%rd6+52];
	xor.b32  	%r932, %r932, %r579;
	ld.global.u32 	%r580, [%rd6+56];
	xor.b32  	%r931, %r931, %r580;
$L__BB0_12:
	and.b32  	%r582, %r558, 8;
	setp.eq.s32 	%p8, %r582, 0;
	@%p8 bra 	$L__BB0_14;
	ld.global.u32 	%r583, [%rd6+60];
	xor.b32  	%r935, %r935, %r583;
	ld.global.u32 	%r584, [%rd6+64];
	xor.b32  	%r934, %r934, %r584;
	ld.global.u32 	%r585, [%rd6+68];
	xor.b32  	%r933, %r933, %r585;
	ld.global.u32 	%r586, [%rd6+72];
	xor.b32  	%r932, %r932, %r586;
	ld.global.u32 	%r587, [%rd6+76];
	xor.b32  	%r931, %r931, %r587;
$L__BB0_14:
	and.b32  	%r589, %r558, 16;
	setp.eq.s32 	%p9, %r589, 0;
	@%p9 bra 	$L__BB0_16;
	ld.global.u32 	%r590, [%rd6+80];
	xor.b32  	%r935, %r935, %r590;
	ld.global.u32 	%r591, [%rd6+84];
	xor.b32  	%r934, %r934, %r591;
	ld.global.u32 	%r592, [%rd6+88];
	xor.b32  	%r933, %r933, %r592;
	ld.global.u32 	%r593, [%rd6+92];
	xor.b32  	%r932, %r932, %r593;
	ld.global.u32 	%r594, [%rd6+96];
	xor.b32  	%r931, %r931, %r594;
$L__BB0_16:
	and.b32  	%r596, %r558, 32;
	setp.eq.s32 	%p10, %r596, 0;
	@%p10 bra 	$L__BB0_18;
	ld.global.u32 	%r597, [%rd6+100];
	xor.b32  	%r935, %r935, %r597;
	ld.global.u32 	%r598, [%rd6+104];
	xor.b32  	%r934, %r934, %r598;
	ld.global.u32 	%r599, [%rd6+108];
	xor.b32  	%r933, %r933, %r599;
	ld.global.u32 	%r600, [%rd6+112];
	xor.b32  	%r932, %r932, %r600;
	ld.global.u32 	%r601, [%rd6+116];
	xor.b32  	%r931, %r931, %r601;
$L__BB0_18:
	and.b32  	%r603, %r558, 64;
	setp.eq.s32 	%p11, %r603, 0;
	@%p11 bra 	$L__BB0_20;
	ld.global.u32 	%r604, [%rd6+120];
	xor.b32  	%r935, %r935, %r604;
	ld.global.u32 	%r605, [%rd6+124];
	xor.b32  	%r934, %r934, %r605;
	ld.global.u32 	%r606, [%rd6+128];
	xor.b32  	%r933, %r933, %r606;
	ld.global.u32 	%r607, [%rd6+132];
	xor.b32  	%r932, %r932, %r607;
	ld.global.u32 	%r608, [%rd6+136];
	xor.b32  	%r931, %r931, %r608;
$L__BB0_20:
	and.b32  	%r610, %r558, 128;
	setp.eq.s32 	%p12, %r610, 0;
	@%p12 bra 	$L__BB0_22;
	ld.global.u32 	%r611, [%rd6+140];
	xor.b32  	%r935, %r935, %r611;
	ld.global.u32 	%r612, [%rd6+144];
	xor.b32  	%r934, %r934, %r612;
	ld.global.u32 	%r613, [%rd6+148];
	xor.b32  	%r933, %r933, %r613;
	ld.global.u32 	%r614, [%rd6+152];
	xor.b32  	%r932, %r932, %r614;
	ld.global.u32 	%r615, [%rd6+156];
	xor.b32  	%r931, %r931, %r615;
$L__BB0_22:
	and.b32  	%r617, %r558, 256;
	setp.eq.s32 	%p13, %r617, 0;
	@%p13 bra 	$L__BB0_24;
	ld.global.u32 	%r618, [%rd6+160];
	xor.b32  	%r935, %r935, %r618;
	ld.global.u32 	%r619, [%rd6+164];
	xor.b32  	%r934, %r934, %r619;
	ld.global.u32 	%r620, [%rd6+168];
	xor.b32  	%r933, %r933, %r620;
	ld.global.u32 	%r621, [%rd6+172];
	xor.b32  	%r932, %r932, %r621;
	ld.global.u32 	%r622, [%rd6+176];
	xor.b32  	%r931, %r931, %r622;
$L__BB0_24:
	and.b32  	%r624, %r558, 512;
	setp.eq.s32 	%p14, %r624, 0;
	@%p14 bra 	$L__BB0_26;
	ld.global.u32 	%r625, [%rd6+180];
	xor.b32  	%r935, %r935, %r625;
	ld.global.u32 	%r626, [%rd6+184];
	xor.b32  	%r934, %r934, %r626;
	ld.global.u32 	%r627, [%rd6+188];
	xor.b32  	%r933, %r933, %r627;
	ld.global.u32 	%r628, [%rd6+192];
	xor.b32  	%r932, %r932, %r628;
	ld.global.u32 	%r629, [%rd6+196];
	xor.b32  	%r931, %r931, %r629;
$L__BB0_26:
	and.b32  	%r631, %r558, 1024;
	setp.eq.s32 	%p15, %r631, 0;
	@%p15 bra 	$L__BB0_28;
	ld.global.u32 	%r632, [%rd6+200];
	xor.b32  	%r935, %r935, %r632;
	ld.global.u32 	%r633, [%rd6+204];
	xor.b32  	%r934, %r934, %r633;
	ld.global.u32 	%r634, [%rd6+208];
	xor.b32  	%r933, %r933, %r634;
	ld.global.u32 	%r635, [%rd6+212];
	xor.b32  	%r932, %r932, %r635;
	ld.global.u32 	%r636, [%rd6+216];
	xor.b32  	%r931, %r931, %r636;
$L__BB0_28:
	and.b32  	%r638, %r558, 2048;
	setp.eq.s32 	%p16, %r638, 0;
	@%p16 bra 	$L__BB0_30;
	ld.global.u32 	%r639, [%rd6+220];
	xor.b32  	%r935, %r935, %r639;
	ld.global.u32 	%r640, [%rd6+224];
	xor.b32  	%r934, %r934, %r640;
	ld.global.u32 	%r641, [%rd6+228];
	xor.b32  	%r933, %r933, %r641;
	ld.global.u32 	%r642, [%rd6+232];
	xor.b32  	%r932, %r932, %r642;
	ld.global.u32 	%r643, [%rd6+236];
	xor.b32  	%r931, %r931, %r643;
$L__BB0_30:
	and.b32  	%r645, %r558, 4096;
	setp.eq.s32 	%p17, %r645, 0;
	@%p17 bra 	$L__BB0_32;
	ld.global.u32 	%r646, [%rd6+240];
	xor.b32  	%r935, %r935, %r646;
	ld.global.u32 	%r647, [%rd6+244];
	xor.b32  	%r934, %r934, %r647;
	ld.global.u32 	%r648, [%rd6+248];
	xor.b32  	%r933, %r933, %r648;
	ld.global.u32 	%r649, [%rd6+252];
	xor.b32  	%r932, %r932, %r649;
	ld.global.u32 	%r650, [%rd6+256];
	xor.b32  	%r931, %r931, %r650;
$L__BB0_32:
	and.b32  	%r652, %r558, 8192;
	setp.eq.s32 	%p18, %r652, 0;
	@%p18 bra 	$L__BB0_34;
	ld.global.u32 	%r653, [%rd6+260];
	xor.b32  	%r935, %r935, %r653;
	ld.global.u32 	%r654, [%rd6+264];
	xor.b32  	%r934, %r934, %r654;
	ld.global.u32 	%r655, [%rd6+268];
	xor.b32  	%r933, %r933, %r655;
	ld.global.u32 	%r656, [%rd6+272];
	xor.b32  	%r932, %r932, %r656;
	ld.global.u32 	%r657, [%rd6+276];
	xor.b32  	%r931, %r931, %r657;
$L__BB0_34:
	and.b32  	%r659, %r558, 16384;
	setp.eq.s32 	%p19, %r659, 0;
	@%p19 bra 	$L__BB0_36;
	ld.global.u32 	%r660, [%rd6+280];
	xor.b32  	%r935, %r935, %r660;
	ld.global.u32 	%r661, [%rd6+284];
	xor.b32  	%r934, %r934, %r661;
	ld.global.u32 	%r662, [%rd6+288];
	xor.b32  	%r933, %r933, %r662;
	ld.global.u32 	%r663, [%rd6+292];
	xor.b32  	%r932, %r932, %r663;
	ld.global.u32 	%r664, [%rd6+296];
	xor.b32  	%r931, %r931, %r664;
$L__BB0_36:
	and.b32  	%r666, %r558, 32768;
	setp.eq.s32 	%p20, %r666, 0;
	@%p20 bra 	$L__BB0_38;
	ld.global.u32 	%r667, [%rd6+300];
	xor.b32  	%r935, %r935, %r667;
	ld.global.u32 	%r668, [%rd6+304];
	xor.b32  	%r934, %r934, %r668;
	ld.global.u32 	%r669, [%rd6+308];
	xor.b32  	%r933, %r933, %r669;
	ld.global.u32 	%r670, [%rd6+312];
	xor.b32  	%r932, %r932, %r670;
	ld.global.u32 	%r671, [%rd6+316];
	xor.b32  	%r931, %r931, %r671;
$L__BB0_38:
	add.s32 	%r930, %r930, 16;
	setp.ne.s32 	%p21, %r930, 32;
	@%p21 bra 	$L__BB0_6;
	mad.lo.s32 	%r672, %r924, -31, %r15;
	add.s32 	%r924, %r672, 1;
	setp.ne.s32 	%p22, %r924, 5;
	@%p22 bra 	$L__BB0_5;
	st.local.u32 	[%rd1+4], %r935;
	st.local.v2.u32 	[%rd1+8], {%r934, %r933};
	st.local.v2.u32 	[%rd1+16], {%r932, %r931};
	setp.eq.s64 	%p23, %rd4, 1;
	@%p23 bra 	$L__BB0_115;
	mov.b32 	%r931, 0;
	mov.u32 	%r1024, %r931;
	mov.u32 	%r1025, %r931;
	mov.u32 	%r1026, %r931;
	mov.u32 	%r935, %r931;
	mov.u32 	%r1016, %r931;
$L__BB0_42:
	mul.wide.u32 	%rd18, %r1016, 4;
	add.s64 	%rd19, %rd1, %rd18;
	ld.local.u32 	%r190, [%rd19+4];
	shl.b32 	%r191, %r1016, 5;
	mov.b32 	%r1022, 0;
$L__BB0_43:
	.pragma "nounroll";
	shr.u32 	%r675, %r190, %r1022;
	and.b32  	%r676, %r675, 1;
	setp.eq.b32 	%p24, %r676, 1;
	not.pred 	%p25, %p24;
	add.s32 	%r677, %r191, %r1022;
	mul.lo.s32 	%r678, %r677, 5;
	mul.wide.u32 	%rd20, %r678, 4;
	add.s64 	%rd7, %rd5, %rd20;
	@%p25 bra 	$L__BB0_45;
	ld.global.u32 	%r679, [%rd7];
	xor.b32  	%r935, %r935, %r679;
	ld.global.u32 	%r680, [%rd7+4];
	xor.b32  	%r1026, %r1026, %r680;
	ld.global.u32 	%r681, [%rd7+8];
	xor.b32  	%r1025, %r1025, %r681;
	ld.global.u32 	%r682, [%rd7+12];
	xor.b32  	%r1024, %r1024, %r682;
	ld.global.u32 	%r683, [%rd7+16];
	xor.b32  	%r931, %r931, %r683;
$L__BB0_45:
	and.b32  	%r685, %r675, 2;
	setp.eq.s32 	%p26, %r685, 0;
	@%p26 bra 	$L__BB0_47;
	ld.global.u32 	%r686, [%rd7+20];
	xor.b32  	%r935, %r935, %r686;
	ld.global.u32 	%r687, [%rd7+24];
	xor.b32  	%r1026, %r1026, %r687;
	ld.global.u32 	%r688, [%rd7+28];
	xor.b32  	%r1025, %r1025, %r688;
	ld.global.u32 	%r689, [%rd7+32];
	xor.b32  	%r1024, %r1024, %r689;
	ld.global.u32 	%r690, [%rd7+36];
	xor.b32  	%r931, %r931, %r690;
$L__BB0_47:
	and.b32  	%r692, %r675, 4;
	setp.eq.s32 	%p27, %r692, 0;
	@%p27 bra 	$L__BB0_49;
	ld.global.u32 	%r693, [%rd7+40];
	xor.b32  	%r935, %r935, %r693;
	ld.global.u32 	%r694, [%rd7+44];
	xor.b32  	%r1026, %r1026, %r694;
	ld.global.u32 	%r695, [%rd7+48];
	xor.b32  	%r1025, %r1025, %r695;
	ld.global.u32 	%r696, [%rd7+52];
	xor.b32  	%r1024, %r1024, %r696;
	ld.global.u32 	%r697, [%rd7+56];
	xor.b32  	%r931, %r931, %r697;
$L__BB0_49:
	and.b32  	%r699, %r675, 8;
	setp.eq.s32 	%p28, %r699, 0;
	@%p28 bra 	$L__BB0_51;
	ld.global.u32 	%r700, [%rd7+60];
	xor.b32  	%r935, %r935, %r700;
	ld.global.u32 	%r701, [%rd7+64];
	xor.b32  	%r1026, %r1026, %r701;
	ld.global.u32 	%r702, [%rd7+68];
	xor.b32  	%r1025, %r1025, %r702;
	ld.global.u32 	%r703, [%rd7+72];
	xor.b32  	%r1024, %r1024, %r703;
	ld.global.u32 	%r704, [%rd7+76];
	xor.b32  	%r931, %r931, %r704;
$L__BB0_51:
	and.b32  	%r706, %r675, 16;
	setp.eq.s32 	%p29, %r706, 0;
	@%p29 bra 	$L__BB0_53;
	ld.global.u32 	%r707, [%rd7+80];
	xor.b32  	%r935, %r935, %r707;
	ld.global.u32 	%r708, [%rd7+84];
	xor.b32  	%r1026, %r1026, %r708;
	ld.global.u32 	%r709, [%rd7+88];
	xor.b32  	%r1025, %r1025, %r709;
	ld.global.u32 	%r710, [%rd7+92];
	xor.b32  	%r1024, %r1024, %r710;
	ld.global.u32 	%r711, [%rd7+96];
	xor.b32  	%r931, %r931, %r711;
$L__BB0_53:
	and.b32  	%r713, %r675, 32;
	setp.eq.s32 	%p30, %r713, 0;
	@%p30 bra 	$L__BB0_55;
	ld.global.u32 	%r714, [%rd7+100];
	xor.b32  	%r935, %r935, %r714;
	ld.global.u32 	%r715, [%rd7+104];
	xor.b32  	%r1026, %r1026, %r715;
	ld.global.u32 	%r716, [%rd7+108];
	xor.b32  	%r1025, %r1025, %r716;
	ld.global.u32 	%r717, [%rd7+112];
	xor.b32  	%r1024, %r1024, %r717;
	ld.global.u32 	%r718, [%rd7+116];
	xor.b32  	%r931, %r931, %r718;
$L__BB0_55:
	and.b32  	%r720, %r675, 64;
	setp.eq.s32 	%p31, %r720, 0;
	@%p31 bra 	$L__BB0_57;
	ld.global.u32 	%r721, [%rd7+120];
	xor.b32  	%r935, %r935, %r721;
	ld.global.u32 	%r722, [%rd7+124];
	xor.b32  	%r1026, %r1026, %r722;
	ld.global.u32 	%r723, [%rd7+128];
	xor.b32  	%r1025, %r1025, %r723;
	ld.global.u32 	%r724, [%rd7+132];
	xor.b32  	%r1024, %r1024, %r724;
	ld.global.u32 	%r725, [%rd7+136];
	xor.b32  	%r931, %r931, %r725;
$L__BB0_57:
	and.b32  	%r727, %r675, 128;
	setp.eq.s32 	%p32, %r727, 0;
	@%p32 bra 	$L__BB0_59;
	ld.global.u32 	%r728, [%rd7+140];
	xor.b32  	%r935, %r935, %r728;
	ld.global.u32 	%r729, [%rd7+144];
	xor.b32  	%r1026, %r1026, %r729;
	ld.global.u32 	%r730, [%rd7+148];
	xor.b32  	%r1025, %r1025, %r730;
	ld.global.u32 	%r731, [%rd7+152];
	xor.b32  	%r1024, %r1024, %r731;
	ld.global.u32 	%r732, [%rd7+156];
	xor.b32  	%r931, %r931, %r732;
$L__BB0_59:
	and.b32  	%r734, %r675, 256;
	setp.eq.s32 	%p33, %r734, 0;
	@%p33 bra 	$L__BB0_61;
	ld.global.u32 	%r735, [%rd7+160];
	xor.b32  	%r935, %r935, %r735;
	ld.global.u32 	%r736, [%rd7+164];
	xor.b32  	%r1026, %r1026, %r736;
	ld.global.u32 	%r737, [%rd7+168];
	xor.b32  	%r1025, %r1025, %r737;
	ld.global.u32 	%r738, [%rd7+172];
	xor.b32  	%r1024, %r1024, %r738;
	ld.global.u32 	%r739, [%rd7+176];
	xor.b32  	%r931, %r931, %r739;
$L__BB0_61:
	and.b32  	%r741, %r675, 512;
	setp.eq.s32 	%p34, %r741, 0;
	@%p34 bra 	$L__BB0_63;
	ld.global.u32 	%r742, [%rd7+180];
	xor.b32  	%r935, %r935, %r742;
	ld.global.u32 	%r743, [%rd7+184];
	xor.b32  	%r1026, %r1026, %r743;
	ld.global.u32 	%r744, [%rd7+188];
	xor.b32  	%r1025, %r1025, %r744;
	ld.global.u32 	%r745, [%rd7+192];
	xor.b32  	%r1024, %r1024, %r745;
	ld.global.u32 	%r746, [%rd7+196];
	xor.b32  	%r931, %r931, %r746;
$L__BB0_63:
	and.b32  	%r748, %r675, 1024;
	setp.eq.s32 	%p35, %r748, 0;
	@%p35 bra 	$L__BB0_65;
	ld.global.u32 	%r749, [%rd7+200];
	xor.b32  	%r935, %r935, %r749;
	ld.global.u32 	%r750, [%rd7+204];
	xor.b32  	%r1026, %r1026, %r750;
	ld.global.u32 	%r751, [%rd7+208];
	xor.b32  	%r1025, %r1025, %r751;
	ld.global.u32 	%r752, [%rd7+212];
	xor.b32  	%r1024, %r1024, %r752;
	ld.global.u32 	%r753, [%rd7+216];
	xor.b32  	%r931, %r931, %r753;
$L__BB0_65:
	and.b32  	%r755, %r675, 2048;
	setp.eq.s32 	%p36, %r755, 0;
	@%p36 bra 	$L__BB0_67;
	ld.global.u32 	%r756, [%rd7+220];
	xor.b32  	%r935, %r935, %r756;
	ld.global.u32 	%r757, [%rd7+224];
	xor.b32  	%r1026, %r1026, %r757;
	ld.global.u32 	%r758, [%rd7+228];
	xor.b32  	%r1025, %r1025, %r758;
	ld.global.u32 	%r759, [%rd7+232];
	xor.b32  	%r1024, %r1024, %r759;
	ld.global.u32 	%r760, [%rd7+236];
	xor.b32  	%r931, %r931, %r760;
$L__BB0_67:
	and.b32  	%r762, %r675, 4096;
	setp.eq.s32 	%p37, %r762, 0;
	@%p37 bra 	$L__BB0_69;
	ld.global.u32 	%r763, [%rd7+240];
	xor.b32  	%r935, %r935, %r763;
	ld.global.u32 	%r764, [%rd7+244];
	xor.b32  	%r1026, %r1026, %r764;
	ld.global.u32 	%r765, [%rd7+248];
	xor.b32  	%r1025, %r1025, %r765;
	ld.global.u32 	%r766, [%rd7+252];
	xor.b32  	%r1024, %r1024, %r766;
	ld.global.u32 	%r767, [%rd7+256];
	xor.b32  	%r931, %r931, %r767;
$L__BB0_69:
	and.b32  	%r769, %r675, 8192;
	setp.eq.s32 	%p38, %r769, 0;
	@%p38 bra 	$L__BB0_71;
	ld.global.u32 	%r770, [%rd7+260];
	xor.b32  	%r935, %r935, %r770;
	ld.global.u32 	%r771, [%rd7+264];
	xor.b32  	%r1026, %r1026, %r771;
	ld.global.u32 	%r772, [%rd7+268];
	xor.b32  	%r1025, %r1025, %r772;
	ld.global.u32 	%r773, [%rd7+272];
	xor.b32  	%r1024, %r1024, %r773;
	ld.global.u32 	%r774, [%rd7+276];
	xor.b32  	%r931, %r931, %r774;
$L__BB0_71:
	and.b32  	%r776, %r675, 16384;
	setp.eq.s32 	%p39, %r776, 0;
	@%p39 bra 	$L__BB0_73;
	ld.global.u32 	%r777, [%rd7+280];
	xor.b32  	%r935, %r935, %r777;
	ld.global.u32 	%r778, [%rd7+284];
	xor.b32  	%r1026, %r1026, %r778;
	ld.global.u32 	%r779, [%rd7+288];
	xor.b32  	%r1025, %r1025, %r779;
	ld.global.u32 	%r780, [%rd7+292];
	xor.b32  	%r1024, %r1024, %r780;
	ld.global.u32 	%r781, [%rd7+296];
	xor.b32  	%r931, %r931, %r781;
$L__BB0_73:
	and.b32  	%r783, %r675, 32768;
	setp.eq.s32 	%p40, %r783, 0;
	@%p40 bra 	$L__BB0_75;
	ld.global.u32 	%r784, [%rd7+300];
	xor.b32  	%r935, %r935, %r784;
	ld.global.u32 	%r785, [%rd7+304];
	xor.b32  	%r1026, %r1026, %r785;
	ld.global.u32 	%r786, [%rd7+308];
	xor.b32  	%r1025, %r1025, %r786;
	ld.global.u32 	%r787, [%rd7+312];
	xor.b32  	%r1024, %r1024, %r787;
	ld.global.u32 	%r788, [%rd7+316];
	xor.b32  	%r931, %r931, %r788;
$L__BB0_75:
	add.s32 	%r1022, %r1022, 16;
	setp.ne.s32 	%p41, %r1022, 32;
	@%p41 bra 	$L__BB0_43;
	mad.lo.s32 	%r789, %r1016, -31, %r191;
	add.s32 	%r1016, %r789, 1;
	setp.ne.s32 	%p42, %r1016, 5;
	@%p42 bra 	$L__BB0_42;
	st.local.u32 	[%rd1+4], %r935;
	st.local.v2.u32 	[%rd1+8], {%r1026, %r1025};
	st.local.v2.u32 	[%rd1+16], {%r1024, %r931};
	setp.ne.s64 	%p43, %rd4, 3;
	@%p43 bra 	$L__BB0_115;
	mov.b32 	%r931, 0;
	mov.u32 	%r1116, %r931;
	mov.u32 	%r1117, %r931;
	mov.u32 	%r1118, %r931;
	mov.u32 	%r935, %r931;
	mov.u32 	%r1108, %r931;
$L__BB0_79:
	mul.wide.u32 	%rd21, %r1108, 4;
	add.s64 	%rd22, %rd1, %rd21;
	ld.local.u32 	%r366, [%rd22+4];
	shl.b32 	%r367, %r1108, 5;
	mov.b32 	%r1114, 0;
$L__BB0_80:
	.pragma "nounroll";
	shr.u32 	%r792, %r366, %r1114;
	and.b32  	%r793, %r792, 1;
	setp.eq.b32 	%p44, %r793, 1;
	not.pred 	%p45, %p44;
	add.s32 	%r794, %r367, %r1114;
	mul.lo.s32 	%r795, %r794, 5;
	mul.wide.u32 	%rd23, %r795, 4;
	add.s64 	%rd8, %rd5, %rd23;
	@%p45 bra 	$L__BB0_82;
	ld.global.u32 	%r796, [%rd8];
	xor.b32  	%r935, %r935, %r796;
	ld.global.u32 	%r797, [%rd8+4];
	xor.b32  	%r1118, %r1118, %r797;
	ld.global.u32 	%r798, [%rd8+8];
	xor.b32  	%r1117, %r1117, %r798;
	ld.global.u32 	%r799, [%rd8+12];
	xor.b32  	%r1116, %r1116, %r799;
	ld.global.u32 	%r800, [%rd8+16];
	xor.b32  	%r931, %r931, %r800;
$L__BB0_82:
	and.b32  	%r802, %r792, 2;
	setp.eq.s32 	%p46, %r802, 0;
	@%p46 bra 	$L__BB0_84;
	ld.global.u32 	%r803, [%rd8+20];
	xor.b32  	%r935, %r935, %r803;
	ld.global.u32 	%r804, [%rd8+24];
	xor.b32  	%r1118, %r1118, %r804;
	ld.global.u32 	%r805, [%rd8+28];
	xor.b32  	%r1117, %r1117, %r805;
	ld.global.u32 	%r806, [%rd8+32];
	xor.b32  	%r1116, %r1116, %r806;
	ld.global.u32 	%r807, [%rd8+36];
	xor.b32  	%r931, %r931, %r807;
$L__BB0_84:
	and.b32  	%r809, %r792, 4;
	setp.eq.s32 	%p47, %r809, 0;
	@%p47 bra 	$L__BB0_86;
	ld.global.u32 	%r810, [%rd8+40];
	xor.b32  	%r935, %r935, %r810;
	ld.global.u32 	%r811, [%rd8+44];
	xor.b32  	%r1118, %r1118, %r811;
	ld.global.u32 	%r812, [%rd8+48];
	xor.b32  	%r1117, %r1117, %r812;
	ld.global.u32 	%r813, [%rd8+52];
	xor.b32  	%r1116, %r1116, %r813;
	ld.global.u32 	%r814, [%rd8+56];
	xor.b32  	%r931, %r931, %r814;
$L__BB0_86:
	and.b32  	%r816, %r792, 8;
	setp.eq.s32 	%p48, %r816, 0;
	@%p48 bra 	$L__BB0_88;
	ld.global.u32 	%r817, [%rd8+60];
	xor.b32  	%r935, %r935, %r817;
	ld.global.u32 	%r818, [%rd8+64];
	xor.b32  	%r1118, %r1118, %r818;
	ld.global.u32 	%r819, [%rd8+68];
	xor.b32  	%r1117, %r1117, %r819;
	ld.global.u32 	%r820, [%rd8+72];
	xor.b32  	%r1116, %r1116, %r820;
	ld.global.u32 	%r821, [%rd8+76];
	xor.b32  	%r931, %r931, %r821;
$L__BB0_88:
	and.b32  	%r823, %r792, 16;
	setp.eq.s32 	%p49, %r823, 0;
	@%p49 bra 	$L__BB0_90;
	ld.global.u32 	%r824, [%rd8+80];
	xor.b32  	%r935, %r935, %r824;
	ld.global.u32 	%r825, [%rd8+84];
	xor.b32  	%r1118, %r1118, %r825;
	ld.global.u32 	%r826, [%rd8+88];
	xor.b32  	%r1117, %r1117, %r826;
	ld.global.u32 	%r827, [%rd8+92];
	xor.b32  	%r1116, %r1116, %r827;
	ld.global.u32 	%r828, [%rd8+96];
	xor.b32  	%r931, %r931, %r828;
$L__BB0_90:
	and.b32  	%r830, %r792, 32;
	setp.eq.s32 	%p50, %r830, 0;
	@%p50 bra 	$L__BB0_92;
	ld.global.u32 	%r831, [%rd8+100];
	xor.b32  	%r935, %r935, %r831;
	ld.global.u32 	%r832, [%rd8+104];
	xor.b32  	%r1118, %r1118, %r832;
	ld.global.u32 	%r833, [%rd8+108];
	xor.b32  	%r1117, %r1117, %r833;
	ld.global.u32 	%r834, [%rd8+112];
	xor.b32  	%r1116, %r1116, %r834;
	ld.global.u32 	%r835, [%rd8+116];
	xor.b32  	%r931, %r931, %r835;
$L__BB0_92:
	and.b32  	%r837, %r792, 64;
	setp.eq.s32 	%p51, %r837, 0;
	@%p51 bra 	$L__BB0_94;
	ld.global.u32 	%r838, [%rd8+120];
	xor.b32  	%r935, %r935, %r838;
	ld.global.u32 	%r839, [%rd8+124];
	xor.b32  	%r1118, %r1118, %r839;
	ld.global.u32 	%r840, [%rd8+128];
	xor.b32  	%r1117, %r1117, %r840;
	ld.global.u32 	%r841, [%rd8+132];
	xor.b32  	%r1116, %r1116, %r841;
	ld.global.u32 	%r842, [%rd8+136];
	xor.b32  	%r931, %r931, %r842;
$L__BB0_94:
	and.b32  	%r844, %r792, 128;
	setp.eq.s32 	%p52, %r844, 0;
	@%p52 bra 	$L__BB0_96;
	ld.global.u32 	%r845, [%rd8+140];
	xor.b32  	%r935, %r935, %r845;
	ld.global.u32 	%r846, [%rd8+144];
	xor.b32  	%r1118, %r1118, %r846;
	ld.global.u32 	%r847, [%rd8+148];
	xor.b32  	%r1117, %r1117, %r847;
	ld.global.u32 	%r848, [%rd8+152];
	xor.b32  	%r1116, %r1116, %r848;
	ld.global.u32 	%r849, [%rd8+156];
	xor.b32  	%r931, %r931, %r849;
$L__BB0_96:
	and.b32  	%r851, %r792, 256;
	setp.eq.s32 	%p53, %r851, 0;
	@%p53 bra 	$L__BB0_98;
	ld.global.u32 	%r852, [%rd8+160];
	xor.b32  	%r935, %r935, %r852;
	ld.global.u32 	%r853, [%rd8+164];
	xor.b32  	%r1118, %r1118, %r853;
	ld.global.u32 	%r854, [%rd8+168];
	xor.b32  	%r1117, %r1117, %r854;
	ld.global.u32 	%r855, [%rd8+172];
	xor.b32  	%r1116, %r1116, %r855;
	ld.global.u32 	%r856, [%rd8+176];
	xor.b32  	%r931, %r931, %r856;
$L__BB0_98:
	and.b32  	%r858, %r792, 512;
	setp.eq.s32 	%p54, %r858, 0;
	@%p54 bra 	$L__BB0_100;
	ld.global.u32 	%r859, [%rd8+180];
	xor.b32  	%r935, %r935, %r859;
	ld.global.u32 	%r860, [%rd8+184];
	xor.b32  	%r1118, %r1118, %r860;
	ld.global.u32 	%r861, [%rd8+188];
	xor.b32  	%r1117, %r1117, %r861;
	ld.global.u32 	%r862, [%rd8+192];
	xor.b32  	%r1116, %r1116, %r862;
	ld.global.u32 	%r863, [%rd8+196];
	xor.b32  	%r931, %r931, %r863;
$L__BB0_100:
	and.b32  	%r865, %r792, 1024;
	setp.eq.s32 	%p55, %r865, 0;
	@%p55 bra 	$L__BB0_102;
	ld.global.u32 	%r866, [%rd8+200];
	xor.b32  	%r935, %r935, %r866;
	ld.global.u32 	%r867, [%rd8+204];
	xor.b32  	%r1118, %r1118, %r867;
	ld.global.u32 	%r868, [%rd8+208];
	xor.b32  	%r1117, %r1117, %r868;
	ld.global.u32 	%r869, [%rd8+212];
	xor.b32  	%r1116, %r1116, %r869;
	ld.global.u32 	%r870, [%rd8+216];
	xor.b32  	%r931, %r931, %r870;
$L__BB0_102:
	and.b32  	%r872, %r792, 2048;
	setp.eq.s32 	%p56, %r872, 0;
	@%p56 bra 	$L__BB0_104;
	ld.global.u32 	%r873, [%rd8+220];
	xor.b32  	%r935, %r935, %r873;
	ld.global.u32 	%r874, [%rd8+224];
	xor.b32  	%r1118, %r1118, %r874;
	ld.global.u32 	%r875, [%rd8+228];
	xor.b32  	%r1117, %r1117, %r875;
	ld.global.u32 	%r876, [%rd8+232];
	xor.b32  	%r1116, %r1116, %r876;
	ld.global.u32 	%r877, [%rd8+236];
	xor.b32  	%r931, %r931, %r877;
$L__BB0_104:
	and.b32  	%r879, %r792, 4096;
	setp.eq.s32 	%p57, %r879, 0;
	@%p57 bra 	$L__BB0_106;
	ld.global.u32 	%r880, [%rd8+240];
	xor.b32  	%r935, %r935, %r880;
	ld.global.u32 	%r881, [%rd8+244];
	xor.b32  	%r1118, %r1118, %r881;
	ld.global.u32 	%r882, [%rd8+248];
	xor.b32  	%r1117, %r1117, %r882;
	ld.global.u32 	%r883, [%rd8+252];
	xor.b32  	%r1116, %r1116, %r883;
	ld.global.u32 	%r884, [%rd8+256];
	xor.b32  	%r931, %r931, %r884;
$L__BB0_106:
	and.b32  	%r886, %r792, 8192;
	setp.eq.s32 	%p58, %r886, 0;
	@%p58 bra 	$L__BB0_108;
	ld.global.u32 	%r887, [%rd8+260];
	xor.b32  	%r935, %r935, %r887;
	ld.global.u32 	%r888, [%rd8+264];
	xor.b32  	%r1118, %r1118, %r888;
	ld.global.u32 	%r889, [%rd8+268];
	xor.b32  	%r1117, %r1117, %r889;
	ld.global.u32 	%r890, [%rd8+272];
	xor.b32  	%r1116, %r1116, %r890;
	ld.global.u32 	%r891, [%rd8+276];
	xor.b32  	%r931, %r931, %r891;
$L__BB0_108:
	and.b32  	%r893, %r792, 16384;
	setp.eq.s32 	%p59, %r893, 0;
	@%p59 bra 	$L__BB0_110;
	ld.global.u32 	%r894, [%rd8+280];
	xor.b32  	%r935, %r935, %r894;
	ld.global.u32 	%r895, [%rd8+284];
	xor.b32  	%r1118, %r1118, %r895;
	ld.global.u32 	%r896, [%rd8+288];
	xor.b32  	%r1117, %r1117, %r896;
	ld.global.u32 	%r897, [%rd8+292];
	xor.b32  	%r1116, %r1116, %r897;
	ld.global.u32 	%r898, [%rd8+296];
	xor.b32  	%r931, %r931, %r898;
$L__BB0_110:
	and.b32  	%r900, %r792, 32768;
	setp.eq.s32 	%p60, %r900, 0;
	@%p60 bra 	$L__BB0_112;
	ld.global.u32 	%r901, [%rd8+300];
	xor.b32  	%r935, %r935, %r901;
	ld.global.u32 	%r902, [%rd8+304];
	xor.b32  	%r1118, %r1118, %r902;
	ld.global.u32 	%r903, [%rd8+308];
	xor.b32  	%r1117, %r1117, %r903;
	ld.global.u32 	%r904, [%rd8+312];
	xor.b32  	%r1116, %r1116, %r904;
	ld.global.u32 	%r905, [%rd8+316];
	xor.b32  	%r931, %r931, %r905;
$L__BB0_112:
	add.s32 	%r1114, %r1114, 16;
	setp.ne.s32 	%p61, %r1114, 32;
	@%p61 bra 	$L__BB0_80;
	mad.lo.s32 	%r906, %r1108, -31, %r367;
	add.s32 	%r1108, %r906, 1;
	setp.ne.s32 	%p62, %r1108, 5;
	@%p62 bra 	$L__BB0_79;
	st.local.u32 	[%rd1+4], %r935;
	st.local.v2.u32 	[%rd1+8], {%r1118, %r1117};
	st.local.v2.u32 	[%rd1+16], {%r1116, %r931};
$L__BB0_115:
	shr.u64 	%rd27, %rd3, 2;
	add.s32 	%r918, %r918, 1;
	setp.gt.u64 	%p63, %rd3, 3;
	@%p63 bra 	$L__BB0_3;
$L__BB0_116:
	shr.u32 	%r907, %r935, 2;
	xor.b32  	%r908, %r907, %r935;
	shl.b32 	%r909, %r931, 4;
	shl.b32 	%r910, %r908, 1;
	xor.b32  	%r911, %r910, %r909;
	xor.b32  	%r912, %r911, %r908;
	xor.b32  	%r913, %r912, %r931;
	add.s32 	%r914, %r2, %r913;
	add.s32 	%r915, %r914, 362437;
	cvt.rn.f32.u32 	%f1, %r915;
	fma.rn.f32 	%f2, %f1, 0f2F800000, 0f2F000000;
	fma.rn.f32 	%f3, %f2, 0f40000000, 0fBF800000;
	cvta.to.global.u64 	%rd24, %rd10;
	shl.b64 	%rd25, %rd2, 2;
	add.s64 	%rd26, %rd24, %rd25;
	st.global.f32 	[%rd26], %f3;
$L__BB0_117:
	ret;

}
	// .globl	_Z23compress_gradients_topkPfif
.visible .entry _Z23compress_gradients_topkPfif(
	.param .u64 .ptr .align 1 _Z23compress_gradients_topkPfif_param_0,
	.param .u32 _Z23compress_gradients_topkPfif_param_1,
	.param .f32 _Z23compress_gradients_topkPfif_param_2
)
{
	.reg .pred 	%p<11>;
	.reg .b32 	%r<29>;
	.reg .b32 	%f<19>;
	.reg .b64 	%rd<9>;
	// demoted variable
	.shared .align 4 .b8 _ZZ23compress_gradients_topkPfifE9local_max[1024];
	ld.param.u64 	%rd4, [_Z23compress_gradients_topkPfif_param_0];
	ld.param.u32 	%r14, [_Z23compress_gradients_topkPfif_param_1];
	ld.param.f32 	%f5, [_Z23compress_gradients_topkPfif_param_2];
	cvta.to.global.u64 	%rd1, %rd4;
	mov.u32 	%r15, %ctaid.x;
	mov.u32 	%r1, %ntid.x;
	mov.u32 	%r2, %tid.x;
	mad.lo.s32 	%r28, %r15, %r1, %r2;
	setp.ge.s32 	%p1, %r28, %r14;
	mov.f32 	%f18, 0f00000000;
	@%p1 bra 	$L__BB1_3;
	mov.u32 	%r16, %nctaid.x;
	mul.lo.s32 	%r4, %r1, %r16;
	mov.f32 	%f18, 0f00000000;
	mov.u32 	%r26, %r28;
$L__BB1_2:
	mul.wide.s32 	%rd5, %r26, 4;
	add.s64 	%rd6, %rd1, %rd5;
	ld.global.f32 	%f8, [%rd6];
	abs.f32 	%f9, %f8;
	setp.gt.f32 	%p2, %f9, %f18;
	selp.f32 	%f18, %f9, %f18, %p2;
	add.s32 	%r26, %r26, %r4;
	setp.lt.s32 	%p3, %r26, %r14;
	@%p3 bra 	$L__BB1_2;
$L__BB1_3:
	shl.b32 	%r17, %r2, 2;
	mov.u32 	%r18, _ZZ23compress_gradients_topkPfifE9local_max;
	add.s32 	%r7, %r18, %r17;
	st.shared.f32 	[%r7], %f18;
	bar.sync 	0;
	setp.lt.u32 	%p4, %r1, 2;
	@%p4 bra 	$L__BB1_8;
	mov.u32 	%r27, %r1;
$L__BB1_5:
	shr.u32 	%r9, %r27, 1;
	setp.ge.u32 	%p5, %r2, %r9;
	@%p5 bra 	$L__BB1_7;
	ld.shared.f32 	%f10, [%r7];
	shl.b32 	%r19, %r9, 2;
	add.s32 	%r20, %r7, %r19;
	ld.shared.f32 	%f11, [%r20];
	max.f32 	%f12, %f10, %f11;
	st.shared.f32 	[%r7], %f12;
$L__BB1_7:
	bar.sync 	0;
	setp.gt.u32 	%p6, %r27, 3;
	mov.u32 	%r27, %r9;
	@%p6 bra 	$L__BB1_5;
$L__BB1_8:
	setp.ne.s32 	%p7, %r2, 0;
	mul.wide.s32 	%rd7, %r14, 4;
	add.s64 	%rd2, %rd1, %rd7;
	@%p7 bra 	$L__BB1_10;
	ld.shared.u32 	%r21, [_ZZ23compress_gradients_topkPfifE9local_max];
	atom.global.max.s32 	%r22, [%rd2+-4], %r21;
$L__BB1_10:
	bar.sync 	0;
	add.s32 	%r10, %r14, -1;
	ld.global.f32 	%f13, [%rd2+-4];
	cvt.rzi.s32.f32 	%r23, %f13;
	mov.b32 	%f14, %r23;
	mul.f32 	%f4, %f5, %f14;
	setp.ge.s32 	%p8, %r28, %r10;
	@%p8 bra 	$L__BB1_15;
	mov.u32 	%r24, %nctaid.x;
	mul.lo.s32 	%r11, %r1, %r24;
$L__BB1_12:
	mul.wide.s32 	%rd8, %r28, 4;
	add.s64 	%rd3, %rd1, %rd8;
	ld.global.f32 	%f15, [%rd3];
	abs.f32 	%f16, %f15;
	setp.geu.f32 	%p9, %f16, %f4;
	@%p9 bra 	$L__BB1_14;
	mov.b32 	%r25, 0;
	st.global.u32 	[%rd3], %r25;
$L__BB1_14:
	add.s32 	%r28, %r28, %r11;
	setp.lt.s32 	%p10, %r28, %r10;
	@%p10 bra 	$L__BB1_12;
$L__BB1_15:
	ret;

}


// ===== COMPILED SASS (sm_100) =====

	.target	sm_100

	.elftype	@"ET_EXEC"


//--------------------- .note.nv.tkinfo           --------------------------
	.section	.note.nv.tkinfo,"",@"SHT_NOTE"
	.sectionflags	@"SHF_NOTE_NV_TKINFO"
	.tkinfo
        /*0018*/ 	.word	0x00000002
        /*0030*/ 	.string	""
        /*0030*/ 	.string	"ptxas"
        /*0030*/ 	.string	"Cuda compilation tools, release 13.0, V13.0.88"
        /*0030*/ 	.string	"Build cuda_13.0.r13.0/compiler.36424714_0"
        /*0030*/ 	.string	"-arch sm_100 -m 64 "



//--------------------- .note.nv.cuinfo           --------------------------
	.section	.note.nv.cuinfo,"",@"SHT_NOTE"
	.sectionflags	@"SHF_NOTE_NV_CUINFO"
        /*0018*/ 	.short	0x0002
        /*001a*/ 	.short	0x0064
        /*001c*/ 	.short	0x0082
	.zero		2


//--------------------- .nv.info                  --------------------------
	.section	.nv.info,"",@"SHT_CUDA_INFO"
	.align	4


	//----- nvinfo : EIATTR_REGCOUNT
	.align		4
        /*0000*/ 	.byte	0x04, 0x2f
        /*0002*/ 	.short	(.L_10 - .L_9)
	.align		4
.L_9:
        /*0004*/ 	.word	index@(_Z11init_randomPfiy)
        /*0008*/ 	.word	0x0000001f


	//----- nvinfo : EIATTR_FRAME_SIZE
	.align		4
.L_10:
        /*000c*/ 	.byte	0x04, 0x11
        /*000e*/ 	.short	(.L_12 - .L_11)
	.align		4
.L_11:
        /*0010*/ 	.word	index@(_Z11init_randomPfiy)
        /*0014*/ 	.word	0x00000030


	//----- nvinfo : EIATTR_REGCOUNT
	.align		4
.L_12:
        /*0018*/ 	.byte	0x04, 0x2f
        /*001a*/ 	.short	(.L_14 - .L_13)
	.align		4
.L_13:
        /*001c*/ 	.word	index@(_Z23compress_gradients_topkPfif)
        /*0020*/ 	.word	0x00000010


	//----- nvinfo : EIATTR_FRAME_SIZE
	.align		4
.L_14:
        /*0024*/ 	.byte	0x04, 0x11
        /*0026*/ 	.short	(.L_16 - .L_15)
	.align		4
.L_15:
        /*0028*/ 	.word	index@(_Z23compress_gradients_topkPfif)
        /*002c*/ 	.word	0x00000000


	//----- nvinfo : EIATTR_MIN_STACK_SIZE
	.align		4
.L_16:
        /*0030*/ 	.byte	0x04, 0x12
        /*0032*/ 	.short	(.L_18 - .L_17)
	.align		4
.L_17:
        /*0034*/ 	.word	index@(_Z23compress_gradients_topkPfif)
        /*0038*/ 	.word	0x00000000


	//----- nvinfo : EIATTR_MIN_STACK_SIZE
	.align		4
.L_18:
        /*003c*/ 	.byte	0x04, 0x12
        /*003e*/ 	.short	(.L_20 - .L_19)
	.align		4
.L_19:
        /*0040*/ 	.word	index@(_Z11init_randomPfiy)
        /*0044*/ 	.word	0x00000030
.L_20:


//--------------------- .nv.compat                --------------------------
	.section	.nv.compat,"",@"SHT_CUDA_COMPAT_INFO"
	.align	4
        /*0000*/ 	.byte	0x02, 0x09, 0x00, 0x00, 0x02, 0x02, 0x01, 0x00, 0x02, 0x05, 0x05, 0x00, 0x03, 0x07, 0x01, 0x01
        /*0010*/ 	.byte	0x02, 0x03, 0x00, 0x00, 0x02, 0x06, 0x01, 0x00, 0x04, 0x0b, 0x08, 0x00, 0x09, 0x00, 0x00, 0x00
        /*0020*/ 	.byte	0x00, 0x00, 0x00, 0x00


//--------------------- .nv.info._Z23compress_gradients_topkPfif --------------------------
	.section	.nv.info._Z23compress_gradients_topkPfif,"",@"SHT_CUDA_INFO"
	.sectionflags	@""
	.align	4


	//----- nvinfo : EIATTR_CUDA_API_VERSION
	.align		4
        /*0000*/ 	.byte	0x04, 0x37
        /*0002*/ 	.short	(.L_22 - .L_21)
.L_21:
        /*0004*/ 	.word	0x00000082


	//----- nvinfo : EIATTR_KPARAM_INFO
	.align		4
.L_22:
        /*0008*/ 	.byte	0x04, 0x17
        /*000a*/ 	.short	(.L_24 - .L_23)
.L_23:
        /*000c*/ 	.word	0x00000000
        /*0010*/ 	.short	0x0002
        /*0012*/ 	.short	0x000c
        /*0014*/ 	.byte	0x00, 0xf0, 0x11, 0x00


	//----- nvinfo : EIATTR_KPARAM_INFO
	.align		4
.L_24:
        /*0018*/ 	.byte	0x04, 0x17
        /*001a*/ 	.short	(.L_26 - .L_25)
.L_25:
        /*001c*/ 	.word	0x00000000
        /*0020*/ 	.short	0x0001
        /*0022*/ 	.short	0x0008
        /*0024*/ 	.byte	0x00, 0xf0, 0x11, 0x00


	//----- nvinfo : EIATTR_KPARAM_INFO
	.align		4
.L_26:
        /*0028*/ 	.byte	0x04, 0x17
        /*002a*/ 	.short	(.L_28 - .L_27)
.L_27:
        /*002c*/ 	.word	0x00000000
        /*0030*/ 	.short	0x0000
        /*0032*/ 	.short	0x0000
        /*0034*/ 	.byte	0x00, 0xf5, 0x21, 0x00


	//----- nvinfo : EIATTR_SPARSE_MMA_MASK
	.align		4
.L_28:
        /*0038*/ 	.byte	0x03, 0x50
        /*003a*/ 	.short	0x0000


	//----- nvinfo : EIATTR_MAXREG_COUNT
	.align		4
        /*003c*/ 	.byte	0x03, 0x1b
        /*003e*/ 	.short	0x00ff


	//----- nvinfo : EIATTR_NUM_BARRIERS
	.align		4
        /*0040*/ 	.byte	0x02, 0x4c
        /*0042*/ 	.byte	0x01
	.zero		1


	//----- nvinfo : EIATTR_MERCURY_ISA_VERSION
	.align		4
        /*0044*/ 	.byte	0x03, 0x5f
        /*0046*/ 	.short	0x0101


	//----- nvinfo : EIATTR_VRC_CTA_INIT_COUNT
	.align		4
        /*0048*/ 	.byte	0x02, 0x4a
	.zero		1
	.zero		1


	//----- nvinfo : EIATTR_EXIT_INSTR_OFFSETS
	.align		4
        /*004c*/ 	.byte	0x04, 0x1c
        /*004e*/ 	.short	(.L_30 - .L_29)


	//   ....[0]....
.L_29:
        /*0050*/ 	.word	0x000003f0


	//   ....[1]....
        /*0054*/ 	.word	0x000004a0


	//----- nvinfo : EIATTR_CRS_STACK_SIZE
	.align		4
.L_30:
        /*0058*/ 	.byte	0x04, 0x1e
        /*005a*/ 	.short	(.L_32 - .L_31)
.L_31:
        /*005c*/ 	.word	0x00000000


	//----- nvinfo : EIATTR_CBANK_PARAM_SIZE
	.align		4
.L_32:
        /*0060*/ 	.byte	0x03, 0x19
        /*0062*/ 	.short	0x0010


	//----- nvinfo : EIATTR_PARAM_CBANK
	.align		4
        /*0064*/ 	.byte	0x04, 0x0a
        /*0066*/ 	.short	(.L_34 - .L_33)
	.align		4
.L_33:
        /*0068*/ 	.word	index@(.nv.constant0._Z23compress_gradients_topkPfif)
        /*006c*/ 	.short	0x0380
        /*006e*/ 	.short	0x0010


	//----- nvinfo : EIATTR_SW_WAR
	.align		4
.L_34:
        /*0070*/ 	.byte	0x04, 0x36
        /*0072*/ 	.short	(.L_36 - .L_35)
.L_35:
        /*0074*/ 	.word	0x00000008
.L_36:


//--------------------- .nv.info._Z11init_randomPfiy --------------------------
	.section	.nv.info._Z11init_randomPfiy,"",@"SHT_CUDA_INFO"
	.sectionflags	@""
	.align	4


	//----- nvinfo : EIATTR_CUDA_API_VERSION
	.align		4
        /*0000*/ 	.byte	0x04, 0x37
        /*0002*/ 	.short	(.L_38 - .L_37)
.L_37:
        /*0004*/ 	.word	0x00000082


	//----- nvinfo : EIATTR_KPARAM_INFO
	.align		4
.L_38:
        /*0008*/ 	.byte	0x04, 0x17
        /*000a*/ 	.short	(.L_40 - .L_39)
.L_39:
        /*000c*/ 	.word	0x00000000
        /*0010*/ 	.short	0x0002
        /*0012*/ 	.short	0x0010
        /*0014*/ 	.byte	0x00, 0xf0, 0x21, 0x00


	//----- nvinfo : EIATTR_KPARAM_INFO
	.align		4
.L_40:
        /*0018*/ 	.byte	0x04, 0x17
        /*001a*/ 	.short	(.L_42 - .L_41)
.L_41:
        /*001c*/ 	.word	0x00000000
        /*0020*/ 	.short	0x0001
        /*0022*/ 	.short	0x0008
        /*0024*/ 	.byte	0x00, 0xf0, 0x11, 0x00


	//----- nvinfo : EIATTR_KPARAM_INFO
	.align		4
.L_42:
        /*0028*/ 	.byte	0x04, 0x17
        /*002a*/ 	.short	(.L_44 - .L_43)
.L_43:
        /*002c*/ 	.word	0x00000000
        /*0030*/ 	.short	0x0000
        /*0032*/ 	.short	0x0000
        /*0034*/ 	.byte	0x00, 0xf5, 0x21, 0x00


	//----- nvinfo : EIATTR_SPARSE_MMA_MASK
	.align		4
.L_44:
        /*0038*/ 	.byte	0x03, 0x50
        /*003a*/ 	.short	0x0000


	//----- nvinfo : EIATTR_MAXREG_COUNT
	.align		4
        /*003c*/ 	.byte	0x03, 0x1b
        /*003e*/ 	.short	0x00ff


	//----- nvinfo : EIATTR_MERCURY_ISA_VERSION
	.align		4
        /*0040*/ 	.byte	0x03, 0x5f
        /*0042*/ 	.short	0x0101


	//----- nvinfo : EIATTR_VRC_CTA_INIT_COUNT
	.align		4
        /*0044*/ 	.byte	0x02, 0x4a
	.zero		1
	.zero		1


	//----- nvinfo : EIATTR_EXIT_INSTR_OFFSETS
	.align		4
        /*0048*/ 	.byte	0x04, 0x1c
        /*004a*/ 	.short	(.L_46 - .L_45)


	//   ....[0]....
.L_45:
        /*004c*/ 	.word	0x00000080


	//   ....[1]....
        /*0050*/ 	.word	0x00002820


	//----- nvinfo : EIATTR_CRS_STACK_SIZE
	.align		4
.L_46:
        /*0054*/ 	.byte	0x04, 0x1e
        /*0056*/ 	.short	(.L_48 - .L_47)
.L_47:
        /*0058*/ 	.word	0x00000000


	//----- nvinfo : EIATTR_CBANK_PARAM_SIZE
	.align		4
.L_48:
        /*005c*/ 	.byte	0x03, 0x19
        /*005e*/ 	.short	0x0018


	//----- nvinfo : EIATTR_PARAM_CBANK
	.align		4
        /*0060*/ 	.byte	0x04, 0x0a
        /*0062*/ 	.short	(.L_50 - .L_49)
	.align		4
.L_49:
        /*0064*/ 	.word	index@(.nv.constant0._Z11init_randomPfiy)
        /*0068*/ 	.short	0x0380
        /*006a*/ 	.short	0x0018


	//----- nvinfo : EIATTR_SW_WAR
	.align		4
.L_50:
        /*006c*/ 	.byte	0x04, 0x36
        /*006e*/ 	.short	(.L_52 - .L_51)
.L_51:
        /*0070*/ 	.word	0x00000008
.L_52:


//--------------------- .nv.callgraph             --------------------------
	.section	.nv.callgraph,"",@"SHT_CUDA_CALLGRAPH"
	.align	4
	.sectionentsize	8
	.align		4
        /*0000*/ 	.word	0x00000000
	.align		4
        /*0004*/ 	.word	0xffffffff
	.align		4
        /*0008*/ 	.word	0x00000000
	.align		4
        /*000c*/ 	.word	0xfffffffe
	.align		4
        /*0010*/ 	.word	0x00000000
	.align		4
        /*0014*/ 	.word	0xfffffffd
	.align		4
        /*0018*/ 	.word	0x00000000
	.align		4
        /*001c*/ 	.word	0xfffffffc


//--------------------- .nv.constant4             --------------------------
	.section	.nv.constant4,"a",@progbits
	.align	8
	.align		8
.nv.constant4:
        /*0000*/ 	.dword	precalc_xorwow_matrix
	.align		8
        /*0008*/ 	.dword	precalc_xorwow_offset_matrix
	.align		8
        /*0010*/ 	.dword	mrg32k3aM1
	.align		8
        /*0018*/ 	.dword	mrg32k3aM2
	.align		8
        /*0020*/ 	.dword	mrg32k3aM1SubSeq
	.align		8
        /*0028*/ 	.dword	mrg32k3aM2SubSeq
	.align		8
        /*0030*/ 	.dword	mrg32k3aM1Seq
	.align		8
        /*0038*/ 	.dword	mrg32k3aM2Seq


//--------------------- .nv.constant3             --------------------------
	.section	.nv.constant3,"a",@progbits
	.align	8
.nv.constant3:
	.type		__cr_lgamma_table,@object
	.size		__cr_lgamma_table,(.L_8 - __cr_lgamma_table)
__cr_lgamma_table:
        /*0000*/ 	.byte	0x00, 0x00, 0x00, 0x00, 0x00, 0x00, 0x00, 0x00, 0x00, 0x00, 0x00, 0x00, 0x00, 0x00, 0x00, 0x00
        /*0010*/ 	.byte	0xef, 0x39, 0xfa, 0xfe, 0x42, 0x2e, 0xe6, 0x3f, 0x02, 0x20, 0x2a, 0xfa, 0x0b, 0xab, 0xfc, 0x3f
        /*0020*/ 	.byte	0xf9, 0x2c, 0x92, 0x7c, 0xa7, 0x6c, 0x09, 0x40, 0xc9, 0x79, 0x44, 0x3c, 0x64, 0x26, 0x13, 0x40
        /*0030*/ 	.byte	0xca, 0x01, 0xcf, 0x3a, 0x27, 0x51, 0x1a, 0x40, 0x30, 0xcc, 0x2d, 0xf3, 0xe1, 0x0c, 0x21, 0x40
        /*0040*/ 	.byte	0x0d, 0xb7, 0xfc, 0x82, 0x8e, 0x35, 0x25, 0x40
.L_8:


//--------------------- .text._Z23compress_gradients_topkPfif --------------------------
	.section	.text._Z23compress_gradients_topkPfif,"ax",@progbits
	.align	128
        .global         _Z23compress_gradients_topkPfif
        .type           _Z23compress_gradients_topkPfif,@function
        .size           _Z23compress_gradients_topkPfif,(.L_x_21 - _Z23compress_gradients_topkPfif)
        .other          _Z23compress_gradients_topkPfif,@"STO_CUDA_ENTRY STV_DEFAULT"
_Z23compress_gradients_topkPfif:
.text._Z23compress_gradients_topkPfif:
[----:B------:R-:W-:Y:S01]  /*0000*/  LDC R1, c[0x0][0x37c] ;  /* 0x0000df00ff017b82 */ /* 0x000fe20000000800 */
[----:B------:R-:W0:Y:S07]  /*0010*/  S2R R11, SR_TID.X ;  /* 0x00000000000b7919 */ /* 0x000e2e0000002100 */
[----:B------:R-:W0:Y:S01]  /*0020*/  S2UR UR4, SR_CTAID.X ;  /* 0x00000000000479c3 */ /* 0x000e220000002500 */
[----:B------:R-:W1:Y:S01]  /*0030*/  LDCU UR5, c[0x0][0x388] ;  /* 0x00007100ff0577ac */ /* 0x000e620008000800 */
[----:B------:R-:W-:Y:S01]  /*0040*/  BSSY.RECONVERGENT B0, `(.L_x_0) ;  /* 0x0000013000007945 */ /* 0x000fe20003800200 */
[----:B------:R-:W-:Y:S01]  /*0050*/  IMAD.MOV.U32 R3, RZ, RZ, RZ ;  /* 0x000000ffff037224 */ /* 0x000fe200078e00ff */
[----:B------:R-:W2:Y:S04]  /*0060*/  LDCU.64 UR6, c[0x0][0x358] ;  /* 0x00006b00ff0677ac */ /* 0x000ea80008000a00 */
[----:B------:R-:W0:Y:S02]  /*0070*/  LDC R2, c[0x0][0x360] ;  /* 0x0000d800ff027b82 */ /* 0x000e240000000800 */
[----:B0-----:R-:W-:-:S05]  /*0080*/  IMAD R0, R2, UR4, R11 ;  /* 0x0000000402007c24 */ /* 0x001fca000f8e020b */
[----:B-1----:R-:W-:-:S13]  /*0090*/  ISETP.GE.AND P0, PT, R0, UR5, PT ;  /* 0x0000000500007c0c */ /* 0x002fda000bf06270 */
[----:B--2---:R-:W-:Y:S05]  /*00a0*/  @P0 BRA `(.L_x_1) ;  /* 0x0000000000300947 */ /* 0x004fea0003800000 */
[----:B------:R-:W0:Y:S01]  /*00b0*/  LDC.64 R6, c[0x0][0x380] ;  /* 0x0000e000ff067b82 */ /* 0x000e220000000a00 */
[----:B------:R-:W1:Y:S01]  /*00c0*/  LDCU UR4, c[0x0][0x370] ;  /* 0x00006e00ff0477ac */ /* 0x000e620008000800 */
[----:B------:R-:W-:Y:S02]  /*00d0*/  IMAD.MOV.U32 R3, RZ, RZ, RZ ;  /* 0x000000ffff037224 */ /* 0x000fe400078e00ff */
[----:B------:R-:W-:Y:S02]  /*00e0*/  IMAD.MOV.U32 R9, RZ, RZ, R0 ;  /* 0x000000ffff097224 */ /* 0x000fe400078e0000 */
[----:B-1----:R-:W-:-:S07]  /*00f0*/  IMAD R8, R2, UR4, RZ ;  /* 0x0000000402087c24 */ /* 0x002fce000f8e02ff */
.L_x_2:
[----:B0-----:R-:W-:-:S06]  /*0100*/  IMAD.WIDE R4, R9, 0x4, R6 ;  /* 0x0000000409047825 */ /* 0x001fcc00078e0206 */
[----:B------:R-:W2:Y:S01]  /*0110*/  LDG.E R4, desc[UR6][R4.64] ;  /* 0x0000000604047981 */ /* 0x000ea2000c1e1900 */
[----:B------:R-:W-:-:S05]  /*0120*/  IMAD.IADD R9, R8, 0x1, R9 ;  /* 0x0000000108097824 */ /* 0x000fca00078e0209 */
[----:B------:R-:W-:Y:S02]  /*0130*/  ISETP.GE.AND P1, PT, R9, UR5, PT ;  /* 0x0000000509007c0c */ /* 0x000fe4000bf26270 */
[----:B--2---:R-:W-:-:S04]  /*0140*/  FSETP.GT.AND P0, PT, |R4|, R3, PT ;  /* 0x000000030400720b */ /* 0x004fc80003f04200 */
[----:B------:R-:W-:-:S07]  /*0150*/  FSEL R3, |R4|, R3, P0 ;  /* 0x0000000304037208 */ /* 0x000fce0000000200 */
[----:B------:R-:W-:Y:S05]  /*0160*/  @!P1 BRA `(.L_x_2) ;  /* 0xfffffffc00e49947 */ /* 0x000fea000383ffff */
.L_x_1:
[----:B------:R-:W-:Y:S05]  /*0170*/  BSYNC.RECONVERGENT B0 ;  /* 0x0000000000007941 */ /* 0x000fea0003800200 */
.L_x_0:
[----:B------:R-:W0:Y:S01]  /*0180*/  S2UR UR5, SR_CgaCtaId ;  /* 0x00000000000579c3 */ /* 0x000e220000008800 */
[----:B------:R-:W-:Y:S01]  /*0190*/  UMOV UR4, 0x400 ;  /* 0x0000040000047882 */ /* 0x000fe20000000000 */
[----:B------:R-:W-:Y:S02]  /*01a0*/  ISETP.GE.U32.AND P1, PT, R2, 0x2, PT ;  /* 0x000000020200780c */ /* 0x000fe40003f26070 */
[----:B------:R-:W-:-:S04]  /*01b0*/  ISETP.NE.AND P0, PT, R11, RZ, PT ;  /* 0x000000ff0b00720c */ /* 0x000fc80003f05270 */
[----:B------:R-:W1:Y:S08]  /*01c0*/  LDC R13, c[0x0][0x388] ;  /* 0x0000e200ff0d7b82 */ /* 0x000e700000000800 */
[----:B------:R-:W1:Y:S01]  /*01d0*/  LDC.64 R4, c[0x0][0x380] ;  /* 0x0000e000ff047b82 */ /* 0x000e620000000a00 */
[----:B0-----:R-:W-:-:S06]  /*01e0*/  ULEA UR4, UR5, UR4, 0x18 ;  /* 0x0000000405047291 */ /* 0x001fcc000f8ec0ff */
[----:B------:R-:W-:-:S05]  /*01f0*/  LEA R6, R11, UR4, 0x2 ;  /* 0x000000040b067c11 */ /* 0x000fca000f8e10ff */
[----:B------:R0:W-:Y:S01]  /*0200*/  STS [R6], R3 ;  /* 0x0000000306007388 */ /* 0x0001e20000000800 */
[----:B-1----:R-:W-:Y:S01]  /*0210*/  IMAD.WIDE R4, R13, 0x4, R4 ;  /* 0x000000040d047825 */ /* 0x002fe200078e0204 */
[----:B------:R-:W-:Y:S06]  /*0220*/  BAR.SYNC.DEFER_BLOCKING 0x0 ;  /* 0x0000000000007b1d */ /* 0x000fec0000010000 */
[----:B0-----:R-:W-:Y:S05]  /*0230*/  @!P1 BRA `(.L_x_3) ;  /* 0x0000000000309947 */ /* 0x001fea0003800000 */
[----:B------:R-:W-:-:S07]  /*0240*/  MOV R3, R2 ;  /* 0x0000000200037202 */ /* 0x000fce0000000f00 */
.L_x_4:
[----:B------:R-:W-:-:S04]  /*0250*/  SHF.R.U32.HI R9, RZ, 0x1, R3 ;  /* 0x00000001ff097819 */ /* 0x000fc80000011603 */
[----:B------:R-:W-:-:S13]  /*0260*/  ISETP.GE.U32.AND P1, PT, R11, R9, PT ;  /* 0x000000090b00720c */ /* 0x000fda0003f26070 */
[----:B------:R-:W-:Y:S01]  /*0270*/  @!P1 IMAD R8, R9, 0x4, R6 ;  /* 0x0000000409089824 */ /* 0x000fe200078e0206 */
[----:B------:R-:W-:Y:S05]  /*0280*/  @!P1 LDS R7, [R6] ;  /* 0x0000000006079984 */ /* 0x000fea0000000800 */
[----:B------:R-:W0:Y:S02]  /*0290*/  @!P1 LDS R8, [R8] ;  /* 0x0000000008089984 */ /* 0x000e240000000800 */
[----:B0-----:R-:W-:-:S05]  /*02a0*/  @!P1 FMNMX R7, R7, R8, !PT ;  /* 0x0000000807079209 */ /* 0x001fca0007800000 */
[----:B------:R0:W-:Y:S01]  /*02b0*/  @!P1 STS [R6], R7 ;  /* 0x0000000706009388 */ /* 0x0001e20000000800 */
[----:B------:R-:W-:Y:S01]  /*02c0*/  BAR.SYNC.DEFER_BLOCKING 0x0 ;  /* 0x0000000000007b1d */ /* 0x000fe20000010000 */
[----:B------:R-:W-:Y:S01]  /*02d0*/  ISETP.GT.U32.AND P1, PT, R3, 0x3, PT ;  /* 0x000000030300780c */ /* 0x000fe20003f24070 */
[----:B------:R-:W-:-:S12]  /*02e0*/  IMAD.MOV.U32 R3, RZ, RZ, R9 ;  /* 0x000000ffff037224 */ /* 0x000fd800078e0009 */
[----:B0-----:R-:W-:Y:S05]  /*02f0*/  @P1 BRA `(.L_x_4) ;  /* 0xfffffffc00d41947 */ /* 0x001fea000383ffff */
.L_x_3:
[----:B------:R-:W-:Y:S04]  /*0300*/  BSSY.RECONVERGENT B0, `(.L_x_5) ;  /* 0x0000007000007945 */ /* 0x000fe80003800200 */
[----:B------:R-:W-:Y:S05]  /*0310*/  @P0 BRA `(.L_x_6) ;  /* 0x0000000000140947 */ /* 0x000fea0003800000 */
[----:B------:R-:W0:Y:S01]  /*0320*/  S2UR UR5, SR_CgaCtaId ;  /* 0x00000000000579c3 */ /* 0x000e220000008800 */
[----:B------:R-:W-:Y:S02]  /*0330*/  UMOV UR4, 0x400 ;  /* 0x0000040000047882 */ /* 0x000fe40000000000 */
[----:B0-----:R-:W-:-:S09]  /*0340*/  ULEA UR4, UR5, UR4, 0x18 ;  /* 0x0000000405047291 */ /* 0x001fd2000f8ec0ff */
[----:B------:R-:W0:Y:S04]  /*0350*/  LDS R3, [UR4] ;  /* 0x00000004ff037984 */ /* 0x000e280008000800 */
[----:B0-----:R0:W-:Y:S02]  /*0360*/  REDG.E.MAX.S32.STRONG.GPU desc[UR6][R4.64+-0x4], R3 ;  /* 0xfffffc030400798e */ /* 0x0011e4000d12e306 */
.L_x_6:
[----:B------:R-:W-:Y:S05]  /*0370*/  BSYNC.RECONVERGENT B0 ;  /* 0x0000000000007941 */ /* 0x000fea0003800200 */
.L_x_5:
[----:B------:R-:W-:Y:S06]  /*0380*/  BAR.SYNC.DEFER_BLOCKING 0x0 ;  /* 0x0000000000007b1d */ /* 0x000fec0000010000 */
[----:B------:R-:W1:Y:S01]  /*0390*/  LDCU UR4, c[0x0][0x38c] ;  /* 0x00007180ff0477ac */ /* 0x000e620008000800 */
[----:B0-----:R-:W2:Y:S01]  /*03a0*/  LDG.E R4, desc[UR6][R4.64+-0x4] ;  /* 0xfffffc0604047981 */ /* 0x001ea2000c1e1900 */
[----:B------:R-:W-:-:S04]  /*03b0*/  IADD3 R7, PT, PT, R13, -0x1, RZ ;  /* 0xffffffff0d077810 */ /* 0x000fc80007ffe0ff */
[----:B------:R-:W-:Y:S01]  /*03c0*/  ISETP.GE.AND P0, PT, R0, R7, PT ;  /* 0x000000070000720c */ /* 0x000fe20003f06270 */
[----:B--2---:R-:W1:Y:S02]  /*03d0*/  F2I.TRUNC.NTZ R3, R4 ;  /* 0x0000000400037305 */ /* 0x004e64000020f100 */
[----:B-1----:R-:W-:-:S10]  /*03e0*/  FMUL R6, R3, UR4 ;  /* 0x0000000403067c20 */ /* 0x002fd40008400000 */
[----:B------:R-:W-:Y:S05]  /*03f0*/  @P0 EXIT ;  /* 0x000000000000094d */ /* 0x000fea0003800000 */
[----:B------:R-:W0:Y:S01]  /*0400*/  LDC.64 R4, c[0x0][0x380] ;  /* 0x0000e000ff047b82 */ /* 0x000e220000000a00 */
[----:B------:R-:W1:Y:S02]  /*0410*/  LDCU UR4, c[0x0][0x370] ;  /* 0x00006e00ff0477ac */ /* 0x000e640008000800 */
[----:B-1----:R-:W-:-:S07]  /*0420*/  IMAD R9, R2, UR4, RZ ;  /* 0x0000000402097c24 */ /* 0x002fce000f8e02ff */
.L_x_7:
[----:B0-----:R-:W-:-:S05]  /*0430*/  IMAD.WIDE R2, R0, 0x4, R4 ;  /* 0x0000000400027825 */ /* 0x001fca00078e0204 */
[----:B------:R-:W2:Y:S01]  /*0440*/  LDG.E R11, desc[UR6][R2.64] ;  /* 0x00000006020b7981 */ /* 0x000ea2000c1e1900 */
[----:B------:R-:W-:Y:S01]  /*0450*/  IMAD.IADD R0, R9, 0x1, R0 ;  /* 0x0000000109007824 */ /* 0x000fe200078e0200 */
[----:B--2---:R-:W-:-:S13]  /*0460*/  FSETP.GEU.AND P0, PT, |R11|, R6, PT ;  /* 0x000000060b00720b */ /* 0x004fda0003f0e200 */
[----:B------:R1:W-:Y:S01]  /*0470*/  @!P0 STG.E desc[UR6][R2.64], RZ ;  /* 0x000000ff02008986 */ /* 0x0003e2000c101906 */
[----:B------:R-:W-:-:S13]  /*0480*/  ISETP.GE.AND P0, PT, R0, R7, PT ;  /* 0x000000070000720c */ /* 0x000fda0003f06270 */
[----:B-1----:R-:W-:Y:S05]  /*0490*/  @!P0 BRA `(.L_x_7) ;  /* 0xfffffffc00e48947 */ /* 0x002fea000383ffff */
[----:B------:R-:W-:Y:S05]  /*04a0*/  EXIT ;  /* 0x000000000000794d */ /* 0x000fea0003800000 */
.L_x_8:
[----:B------:R-:W-:-:S00]  /*04b0*/  BRA `(.L_x_8) ;  /* 0xfffffffc00fc7947 */ /* 0x000fc0000383ffff */
[----:B------:R-:W-:-:S00]  /*04c0*/  NOP ;  /* 0x0000000000007918 */ /* 0x000fc00000000000 */
        /* <DEDUP_REMOVED lines=11> */
.L_x_21:


//--------------------- .text._Z11init_randomPfiy --------------------------
	.section	.text._Z11init_randomPfiy,"ax",@progbits
	.align	128
        .global         _Z11init_randomPfiy
        .type           _Z11init_randomPfiy,@function
        .size           _Z11init_randomPfiy,(.L_x_22 - _Z11init_randomPfiy)
        .other          _Z11init_randomPfiy,@"STO_CUDA_ENTRY STV_DEFAULT"
_Z11init_randomPfiy:
.text._Z11init_randomPfiy:
[----:B------:R-:W0:Y:S01]  /*0000*/  LDC R1, c[0x0][0x37c] ;  /* 0x0000df00ff017b82 */ /* 0x000e220000000800 */
[----:B------:R-:W1:Y:S07]  /*0010*/  S2R R3, SR_TID.X ;  /* 0x0000000000037919 */ /* 0x000e6e0000002100 */
[----:B------:R-:W1:Y:S01]  /*0020*/  S2UR UR4, SR_CTAID.X ;  /* 0x00000000000479c3 */ /* 0x000e620000002500 */
[----:B------:R-:W2:Y:S01]  /*0030*/  LDCU UR5, c[0x0][0x388] ;  /* 0x00007100ff0577ac */ /* 0x000ea20008000800 */
[----:B0-----:R-:W-:-:S06]  /*0040*/  VIADD R1, R1, 0xffffffd0 ;  /* 0xffffffd001017836 */ /* 0x001fcc0000000000 */
[----:B------:R-:W1:Y:S02]  /*0050*/  LDC R10, c[0x0][0x360] ;  /* 0x0000d800ff0a7b82 */ /* 0x000e640000000800 */
[----:B-1----:R-:W-:-:S05]  /*0060*/  IMAD R10, R10, UR4, R3 ;  /* 0x000000040a0a7c24 */ /* 0x002fca000f8e0203 */
[----:B--2---:R-:W-:-:S13]  /*0070*/  ISETP.GE.AND P0, PT, R10, UR5, PT ;  /* 0x000000050a007c0c */ /* 0x004fda000bf06270 */
[----:B------:R-:W-:Y:S05]  /*0080*/  @P0 EXIT ;  /* 0x000000000000094d */ /* 0x000fea0003800000 */
[----:B------:R-:W0:Y:S01]  /*0090*/  LDC.64 R2, c[0x0][0x390] ;  /* 0x0000e400ff027b82 */ /* 0x000e220000000a00 */
[----:B------:R-:W-:Y:S01]  /*00a0*/  ISETP.NE.AND P0, PT, R10, RZ, PT ;  /* 0x000000ff0a00720c */ /* 0x000fe20003f05270 */
[----:B------:R-:W1:Y:S01]  /*00b0*/  LDCU.64 UR6, c[0x0][0x358] ;  /* 0x00006b00ff0677ac */ /* 0x000e620008000a00 */
[----:B------:R-:W-:Y:S01]  /*00c0*/  BSSY.RECONVERGENT B0, `(.L_x_9) ;  /* 0x000025e000007945 */ /* 0x000fe20003800200 */
[----:B0-----:R-:W-:Y:S02]  /*00d0*/  LOP3.LUT R0, R2, 0xaad26b49, RZ, 0x3c, !PT ;  /* 0xaad26b4902007812 */ /* 0x001fe400078e3cff */
[----:B------:R-:W-:-:S03]  /*00e0*/  LOP3.LUT R2, R3, 0xf7dcefdd, RZ, 0x3c, !PT ;  /* 0xf7dcefdd03027812 */ /* 0x000fc600078e3cff */
[----:B------:R-:W-:Y:S02]  /*00f0*/  IMAD R0, R0, 0x4182bed5, RZ ;  /* 0x4182bed500007824 */ /* 0x000fe400078e02ff */
[----:B------:R-:W-:Y:S02]  /*0100*/  IMAD R9, R2, -0x658354e5, RZ ;  /* 0x9a7cab1b02097824 */ /* 0x000fe400078e02ff */
[C---:B------:R-:W-:Y:S01]  /*0110*/  VIADD R5, R0.reuse, 0x583f19 ;  /* 0x00583f1900057836 */ /* 0x040fe20000000000 */
[C---:B------:R-:W-:Y:S01]  /*0120*/  LOP3.LUT R6, R0.reuse, 0x159a55e5, RZ, 0x3c, !PT ;  /* 0x159a55e500067812 */ /* 0x040fe200078e3cff */
[C---:B------:R-:W-:Y:S01]  /*0130*/  VIADD R3, R0.reuse, 0x75bcd15 ;  /* 0x075bcd1500037836 */ /* 0x040fe20000000000 */
[----:B------:R-:W-:Y:S01]  /*0140*/  IADD3 R2, PT, PT, R0, 0x64f0c9, R9 ;  /* 0x0064f0c900027810 */ /* 0x000fe20007ffe009 */
[C---:B------:R-:W-:Y:S01]  /*0150*/  VIADD R7, R9.reuse, 0x1f123bb5 ;  /* 0x1f123bb509077836 */ /* 0x040fe20000000000 */
[----:B------:R-:W-:Y:S02]  /*0160*/  LOP3.LUT R4, R9, 0x5491333, RZ, 0x3c, !PT ;  /* 0x0549133309047812 */ /* 0x000fe400078e3cff */
[----:B------:R-:W-:Y:S01]  /*0170*/  SHF.R.S32.HI R0, RZ, 0x1f, R10 ;  /* 0x0000001fff007819 */ /* 0x000fe2000001140a */
[----:B------:R0:W-:Y:S04]  /*0180*/  STL.64 [R1], R2 ;  /* 0x0000000201007387 */ /* 0x0001e80000100a00 */
[----:B------:R0:W-:Y:S04]  /*0190*/  STL.64 [R1+0x8], R6 ;  /* 0x0000080601007387 */ /* 0x0001e80000100a00 */
[----:B------:R0:W-:Y:S01]  /*01a0*/  STL.64 [R1+0x10], R4 ;  /* 0x0000100401007387 */ /* 0x0001e20000100a00 */
[----:B-1----:R-:W-:Y:S05]  /*01b0*/  @!P0 BRA `(.L_x_10) ;  /* 0x0000002400388947 */ /* 0x002fea0003800000 */
[----:B------:R-:W-:Y:S02]  /*01c0*/  IMAD.MOV.U32 R13, RZ, RZ, R0 ;  /* 0x000000ffff0d7224 */ /* 0x000fe400078e0000 */
[----:B------:R-:W-:Y:S02]  /*01d0*/  IMAD.MOV.U32 R11, RZ, RZ, RZ ;  /* 0x000000ffff0b7224 */ /* 0x000fe400078e00ff */
[----:B0-----:R-:W-:-:S07]  /*01e0*/  IMAD.MOV.U32 R2, RZ, RZ, R10 ;  /* 0x000000ffff027224 */ /* 0x001fce00078e000a */
.L_x_19:
[----:B------:R-:W-:Y:S01]  /*01f0*/  LOP3.LUT R0, R2, 0x3, RZ, 0xc0, !PT ;  /* 0x0000000302007812 */ /* 0x000fe200078ec0ff */
[----:B------:R-:W-:Y:S03]  /*0200*/  BSSY.RECONVERGENT B1, `(.L_x_11) ;  /* 0x0000243000017945 */ /* 0x000fe60003800200 */
[----:B------:R-:W-:-:S04]  /*0210*/  ISETP.NE.U32.AND P0, PT, R0, RZ, PT ;  /* 0x000000ff0000720c */ /* 0x000fc80003f05070 */
[----:B------:R-:W-:-:S13]  /*0220*/  ISETP.NE.AND.EX P0, PT, RZ, RZ, PT, P0 ;  /* 0x000000ffff00720c */ /* 0x000fda0003f05300 */
[----:B0-----:R-:W-:Y:S05]  /*0230*/  @!P0 BRA `(.L_x_12) ;  /* 0x0000002000fc8947 */ /* 0x001fea0003800000 */
[----:B------:R-:W0:Y:S01]  /*0240*/  LDC.64 R8, c[0x4][RZ] ;  /* 0x01000000ff087b82 */ /* 0x000e220000000a00 */
[----:B------:R-:W-:Y:S01]  /*0250*/  IMAD.MOV.U32 R0, RZ, RZ, RZ ;  /* 0x000000ffff007224 */ /* 0x000fe200078e00ff */
[----:B------:R-:W-:Y:S02]  /*0260*/  CS2R R4, SRZ ;  /* 0x0000000000047805 */ /* 0x000fe4000001ff00 */
[----:B------:R-:W-:Y:S01]  /*0270*/  CS2R R6, SRZ ;  /* 0x0000000000067805 */ /* 0x000fe2000001ff00 */
[----:B------:R-:W-:Y:S02]  /*0280*/  IMAD.MOV.U32 R3, RZ, RZ, RZ ;  /* 0x000000ffff037224 */ /* 0x000fe400078e00ff */
[----:B0-----:R-:W-:-:S07]  /*0290*/  IMAD.WIDE.U32 R8, R11, 0xc80, R8 ;  /* 0x00000c800b087825 */ /* 0x001fce00078e0008 */
.L_x_14:
[----:B------:R-:W-:-:S06]  /*02a0*/  IMAD R12, R0, 0x4, R1 ;  /* 0x00000004000c7824 */ /* 0x000fcc00078e0201 */
[----:B------:R-:W5:Y:S01]  /*02b0*/  LDL R12, [R12+0x4] ;  /* 0x000004000c0c7983 */ /* 0x000f620000100800 */
[----:B------:R-:W-:-:S05]  /*02c0*/  UMOV UR4, URZ ;  /* 0x000000ff00047c82 */ /* 0x000fca0008000000 */
.L_x_13:
[----:B-----5:R-:W-:Y:S01]  /*02d0*/  SHF.R.U32.HI R22, RZ, UR4, R12 ;  /* 0x00000004ff167c19 */ /* 0x020fe2000801160c */
[----:B------:R-:W-:-:S03]  /*02e0*/  IMAD.SHL.U32 R14, R0, 0x20, RZ ;  /* 0x00000020000e7824 */ /* 0x000fc600078e00ff */
[----:B------:R-:W-:Y:S01]  /*02f0*/  LOP3.LUT R15, R22, 0x1, RZ, 0xc0, !PT ;  /* 0x00000001160f7812 */ /* 0x000fe200078ec0ff */
[----:B------:R-:W-:-:S03]  /*0300*/  VIADD R14, R14, UR4 ;  /* 0x000000040e0e7c36 */ /* 0x000fc60008000000 */
[----:B------:R-:W-:Y:S01]  /*0310*/  ISETP.NE.U32.AND P0, PT, R15, 0x1, PT ;  /* 0x000000010f00780c */ /* 0x000fe20003f05070 */
[----:B------:R-:W-:-:S03]  /*0320*/  IMAD R15, R14, 0x5, RZ ;  /* 0x000000050e0f7824 */ /* 0x000fc600078e02ff */
[----:B------:R-:W-:Y:S01]  /*0330*/  R2P PR, R22, 0x7e ;  /* 0x0000007e16007804 */ /* 0x000fe20000000000 */
[----:B------:R-:W-:-:S08]  /*0340*/  IMAD.WIDE.U32 R14, R15, 0x4, R8 ;  /* 0x000000040f0e7825 */ /* 0x000fd000078e0008 */
[----:B------:R-:W2:Y:S04]  /*0350*/  @!P0 LDG.E R16, desc[UR6][R14.64+0x10] ;  /* 0x000010060e108981 */ /* 0x000ea8000c1e1900 */
[----:B------:R-:W3:Y:S04]  /*0360*/  @P1 LDG.E R18, desc[UR6][R14.64+0x24] ;  /* 0x000024060e121981 */ /* 0x000ee8000c1e1900 */
[----:B------:R-:W4:Y:S04]  /*0370*/  @P2 LDG.E R20, desc[UR6][R14.64+0x38] ;  /* 0x000038060e142981 */ /* 0x000f28000c1e1900 */
[----:B------:R-:W4:Y:S04]  /*0380*/  @P3 LDG.E R24, desc[UR6][R14.64+0x4c] ;  /* 0x00004c060e183981 */ /* 0x000f28000c1e1900 */
[----:B------:R-:W4:Y:S04]  /*0390*/  @P4 LDG.E R26, desc[UR6][R14.64+0x60] ;  /* 0x000060060e1a4981 */ /* 0x000f28000c1e1900 */
[----:B------:R-:W4:Y:S04]  /*03a0*/  @!P0 LDG.E R17, desc[UR6][R14.64+0x4] ;  /* 0x000004060e118981 */ /* 0x000f28000c1e1900 */
[----:B------:R-:W4:Y:S04]  /*03b0*/  @!P0 LDG.E R19, desc[UR6][R14.64+0xc] ;  /* 0x00000c060e138981 */ /* 0x000f28000c1e1900 */
[----:B------:R-:W4:Y:S04]  /*03c0*/  @P1 LDG.E R21, desc[UR6][R14.64+0x18] ;  /* 0x000018060e151981 */ /* 0x000f28000c1e1900 */
[----:B------:R-:W4:Y:S04]  /*03d0*/  @P3 LDG.E R23, desc[UR6][R14.64+0x40] ;  /* 0x000040060e173981 */ /* 0x000f28000c1e1900 */
[----:B------:R-:W4:Y:S04]  /*03e0*/  @P5 LDG.E R25, desc[UR6][R14.64+0x70] ;  /* 0x000070060e195981 */ /* 0x000f28000c1e1900 */
[----:B------:R-:W4:Y:S01]  /*03f0*/  @P6 LDG.E R28, desc[UR6][R14.64+0x88] ;  /* 0x000088060e1c6981 */ /* 0x000f22000c1e1900 */
[----:B--2---:R-:W-:-:S03]  /*0400*/  @!P0 LOP3.LUT R5, R5, R16, RZ, 0x3c, !PT ;  /* 0x0000001005058212 */ /* 0x004fc600078e3cff */
[----:B------:R-:W2:Y:S01]  /*0410*/  @!P0 LDG.E R16, desc[UR6][R14.64] ;  /* 0x000000060e108981 */ /* 0x000ea2000c1e1900 */
[----:B---3--:R-:W-:-:S03]  /*0420*/  @P1 LOP3.LUT R5, R5, R18, RZ, 0x3c, !PT ;  /* 0x0000001205051212 */ /* 0x008fc600078e3cff */
[----:B------:R-:W3:Y:S01]  /*0430*/  @!P0 LDG.E R18, desc[UR6][R14.64+0x8] ;  /* 0x000008060e128981 */ /* 0x000ee2000c1e1900 */
[----:B----4-:R-:W-:-:S03]  /*0440*/  @P2 LOP3.LUT R5, R5, R20, RZ, 0x3c, !PT ;  /* 0x0000001405052212 */ /* 0x010fc600078e3cff */
[----:B------:R-:W4:Y:S01]  /*0450*/  @P1 LDG.E R20, desc[UR6][R14.64+0x14] ;  /* 0x000014060e141981 */ /* 0x000f22000c1e1900 */
[----:B------:R-:W-:-:S03]  /*0460*/  @P3 LOP3.LUT R5, R5, R24, RZ, 0x3c, !PT ;  /* 0x0000001805053212 */ /* 0x000fc600078e3cff */
[----:B------:R-:W4:Y:S01]  /*0470*/  @P5 LDG.E R24, desc[UR6][R14.64+0x74] ;  /* 0x000074060e185981 */ /* 0x000f22000c1e1900 */
[----:B------:R-:W-:-:S03]  /*0480*/  @P4 LOP3.LUT R5, R5, R26, RZ, 0x3c, !PT ;  /* 0x0000001a05054212 */ /* 0x000fc600078e3cff */
[----:B------:R-:W4:Y:S01]  /*0490*/  @P3 LDG.E R26, desc[UR6][R14.64+0x44] ;  /* 0x000044060e1a3981 */ /* 0x000f22000c1e1900 */
[----:B------:R-:W-:-:S03]  /*04a0*/  @!P0 LOP3.LUT R6, R6, R17, RZ, 0x3c, !PT ;  /* 0x0000001106068212 */ /* 0x000fc600078e3cff */
[----:B------:R-:W4:Y:S01]  /*04b0*/  @P1 LDG.E R17, desc[UR6][R14.64+0x20] ;  /* 0x000020060e111981 */ /* 0x000f22000c1e1900 */
[----:B------:R-:W-:-:S03]  /*04c0*/  @!P0 LOP3.LUT R4, R4, R19, RZ, 0x3c, !PT ;  /* 0x0000001304048212 */ /* 0x000fc600078e3cff */
[----:B------:R-:W4:Y:S01]  /*04d0*/  @P2 LDG.E R19, desc[UR6][R14.64+0x2c] ;  /* 0x00002c060e132981 */ /* 0x000f22000c1e1900 */
[----:B------:R-:W-:-:S03]  /*04e0*/  @P1 LOP3.LUT R6, R6, R21, RZ, 0x3c, !PT ;  /* 0x0000001506061212 */ /* 0x000fc600078e3cff */
[----:B------:R-:W4:Y:S01]  /*04f0*/  @P2 LDG.E R21, desc[UR6][R14.64+0x34] ;  /* 0x000034060e152981 */ /* 0x000f22000c1e1900 */
[----:B--2---:R-:W-:-:S03]  /*0500*/  @!P0 LOP3.LUT R3, R3, R16, RZ, 0x3c, !PT ;  /* 0x0000001003038212 */ /* 0x004fc600078e3cff */
[----:B------:R-:W2:Y:S01]  /*0510*/  @P1 LDG.E R16, desc[UR6][R14.64+0x1c] ;  /* 0x00001c060e101981 */ /* 0x000ea2000c1e1900 */
[----:B---3--:R-:W-:-:S03]  /*0520*/  @!P0 LOP3.LUT R7, R7, R18, RZ, 0x3c, !PT ;  /* 0x0000001207078212 */ /* 0x008fc600078e3cff */
[----:B------:R-:W3:Y:S01]  /*0530*/  @P2 LDG.E R18, desc[UR6][R14.64+0x28] ;  /* 0x000028060e122981 */ /* 0x000ee2000c1e1900 */
[----:B----4-:R-:W-:-:S03]  /*0540*/  @P1 LOP3.LUT R3, R3, R20, RZ, 0x3c, !PT ;  /* 0x0000001403031212 */ /* 0x010fc600078e3cff */
[----:B------:R-:W4:Y:S01]  /*0550*/  @P2 LDG.E R20, desc[UR6][R14.64+0x30] ;  /* 0x000030060e142981 */ /* 0x000f22000c1e1900 */
[----:B------:R-:W-:-:S03]  /*0560*/  @P5 LOP3.LUT R5, R5, R24, RZ, 0x3c, !PT ;  /* 0x0000001805055212 */ /* 0x000fc600078e3cff */
[----:B------:R-:W4:Y:S01]  /*0570*/  @P3 LDG.E R24, desc[UR6][R14.64+0x3c] ;  /* 0x00003c060e183981 */ /* 0x000f22000c1e1900 */
[----:B------:R-:W-:-:S03]  /*0580*/  @P1 LOP3.LUT R4, R4, R17, RZ, 0x3c, !PT ;  /* 0x0000001104041212 */ /* 0x000fc600078e3cff */
[----:B------:R-:W4:Y:S01]  /*0590*/  @P3 LDG.E R17, desc[UR6][R14.64+0x48] ;  /* 0x000048060e113981 */ /* 0x000f22000c1e1900 */
[----:B------:R-:W-:-:S03]  /*05a0*/  @P2 LOP3.LUT R6, R6, R19, RZ, 0x3c, !PT ;  /* 0x0000001306062212 */ /* 0x000fc600078e3cff */
[----:B------:R-:W4:Y:S01]  /*05b0*/  @P4 LDG.E R19, desc[UR6][R14.64+0x54] ;  /* 0x000054060e134981 */ /* 0x000f22000c1e1900 */
[----:B------:R-:W-:Y:S02]  /*05c0*/  @P2 LOP3.LUT R4, R4, R21, RZ, 0x3c, !PT ;  /* 0x0000001504042212 */ /* 0x000fe400078e3cff */
[----:B------:R-:W-:Y:S01]  /*05d0*/  @P3 LOP3.LUT R6, R6, R23, RZ, 0x3c, !PT ;  /* 0x0000001706063212 */ /* 0x000fe200078e3cff */
[----:B------:R-:W4:Y:S04]  /*05e0*/  @P4 LDG.E R21, desc[UR6][R14.64+0x5c] ;  /* 0x00005c060e154981 */ /* 0x000f28000c1e1900 */
[----:B------:R-:W4:Y:S01]  /*05f0*/  @P5 LDG.E R23, desc[UR6][R14.64+0x68] ;  /* 0x000068060e175981 */ /* 0x000f22000c1e1900 */
[----:B--2---:R-:W-:-:S03]  /*0600*/  @P1 LOP3.LUT R7, R7, R16, RZ, 0x3c, !PT ;  /* 0x0000001007071212 */ /* 0x004fc600078e3cff */
[----:B------:R-:W2:Y:S01]  /*0610*/  @P4 LDG.E R16, desc[UR6][R14.64+0x50] ;  /* 0x000050060e104981 */ /* 0x000ea2000c1e1900 */
[----:B---3--:R-:W-:-:S03]  /*0620*/  @P2 LOP3.LUT R3, R3, R18, RZ, 0x3c, !PT ;  /* 0x0000001203032212 */ /* 0x008fc600078e3cff */
[----:B------:R-:W3:Y:S01]  /*0630*/  @P4 LDG.E R18, desc[UR6][R14.64+0x58] ;  /* 0x000058060e124981 */ /* 0x000ee2000c1e1900 */
[----:B----4-:R-:W-:-:S03]  /*0640*/  @P2 LOP3.LUT R7, R7, R20, RZ, 0x3c, !PT ;  /* 0x0000001407072212 */ /* 0x010fc600078e3cff */
[----:B------:R-:W4:Y:S01]  /*0650*/  @P5 LDG.E R20, desc[UR6][R14.64+0x64] ;  /* 0x000064060e145981 */ /* 0x000f22000c1e1900 */
[----:B------:R-:W-:-:S03]  /*0660*/  @P3 LOP3.LUT R3, R3, R24, RZ, 0x3c, !PT ;  /* 0x0000001803033212 */ /* 0x000fc600078e3cff */
[----:B------:R-:W4:Y:S01]  /*0670*/  @P5 LDG.E R24, desc[UR6][R14.64+0x6c] ;  /* 0x00006c060e185981 */ /* 0x000f22000c1e1900 */
[----:B------:R-:W-:Y:S02]  /*0680*/  LOP3.LUT P0, RZ, R22, 0x80, RZ, 0xc0, !PT ;  /* 0x0000008016ff7812 */ /* 0x000fe4000780c0ff */
[----:B------:R-:W-:Y:S02]  /*0690*/  @P3 LOP3.LUT R7, R7, R26, RZ, 0x3c, !PT ;  /* 0x0000001a07073212 */ /* 0x000fe400078e3cff */
[----:B------:R-:W-:Y:S02]  /*06a0*/  @P3 LOP3.LUT R4, R4, R17, RZ, 0x3c, !PT ;  /* 0x0000001104043212 */ /* 0x000fe400078e3cff */
[----:B------:R-:W4:Y:S01]  /*06b0*/  @P6 LDG.E R17, desc[UR6][R14.64+0x7c] ;  /* 0x00007c060e116981 */ /* 0x000f22000c1e1900 */
[----:B------:R-:W-:-:S03]  /*06c0*/  @P4 LOP3.LUT R6, R6, R19, RZ, 0x3c, !PT ;  /* 0x0000001306064212 */ /* 0x000fc600078e3cff */
[----:B------:R-:W4:Y:S01]  /*06d0*/  @P6 LDG.E R19, desc[UR6][R14.64+0x84] ;  /* 0x000084060e136981 */ /* 0x000f22000c1e1900 */
[----:B------:R-:W-:-:S03]  /*06e0*/  @P4 LOP3.LUT R4, R4, R21, RZ, 0x3c, !PT ;  /* 0x0000001504044212 */ /* 0x000fc600078e3cff */
[----:B------:R-:W4:Y:S01]  /*06f0*/  @P0 LDG.E R26, desc[UR6][R14.64+0x9c] ;  /* 0x00009c060e1a0981 */ /* 0x000f22000c1e1900 */
[----:B------:R-:W-:-:S03]  /*0700*/  @P5 LOP3.LUT R6, R6, R23, RZ, 0x3c, !PT ;  /* 0x0000001706065212 */ /* 0x000fc600078e3cff */
        /* <DEDUP_REMOVED lines=10> */
[----:B------:R-:W-:Y:S02]  /*07b0*/  @P5 LOP3.LUT R4, R4, R25, RZ, 0x3c, !PT ;  /* 0x0000001904045212 */ /* 0x000fe400078e3cff */
[----:B------:R-:W-:Y:S02]  /*07c0*/  @P6 LOP3.LUT R5, R5, R28, RZ, 0x3c, !PT ;  /* 0x0000001c05056212 */ /* 0x000fe400078e3cff */
[----:B------:R-:W-:Y:S02]  /*07d0*/  @P6 LOP3.LUT R6, R6, R17, RZ, 0x3c, !PT ;  /* 0x0000001106066212 */ /* 0x000fe400078e3cff */
[----:B------:R-:W-:Y:S02]  /*07e0*/  @P6 LOP3.LUT R4, R4, R19, RZ, 0x3c, !PT ;  /* 0x0000001304046212 */ /* 0x000fe400078e3cff */
[----:B------:R-:W-:Y:S02]  /*07f0*/  @P0 LOP3.LUT R5, R5, R26, RZ, 0x3c, !PT ;  /* 0x0000001a05050212 */ /* 0x000fe400078e3cff */
[----:B------:R-:W-:-:S02]  /*0800*/  @P0 LOP3.LUT R6, R6, R21, RZ, 0x3c, !PT ;  /* 0x0000001506060212 */ /* 0x000fc400078e3cff */
[----:B------:R-:W-:Y:S02]  /*0810*/  @P0 LOP3.LUT R4, R4, R23, RZ, 0x3c, !PT ;  /* 0x0000001704040212 */ /* 0x000fe400078e3cff */
[----:B--2---:R-:W-:Y:S02]  /*0820*/  @P6 LOP3.LUT R3, R3, R16, RZ, 0x3c, !PT ;  /* 0x0000001003036212 */ /* 0x004fe400078e3cff */
[----:B---3--:R-:W-:Y:S02]  /*0830*/  @P6 LOP3.LUT R7, R7, R18, RZ, 0x3c, !PT ;  /* 0x0000001207076212 */ /* 0x008fe400078e3cff */
[----:B----4-:R-:W-:Y:S02]  /*0840*/  @P0 LOP3.LUT R3, R3, R20, RZ, 0x3c, !PT ;  /* 0x0000001403030212 */ /* 0x010fe400078e3cff */
[----:B------:R-:W-:Y:S02]  /*0850*/  @P0 LOP3.LUT R7, R7, R24, RZ, 0x3c, !PT ;  /* 0x0000001807070212 */ /* 0x000fe400078e3cff */
[----:B------:R-:W-:-:S13]  /*0860*/  R2P PR, R22.B1, 0x7f ;  /* 0x0000007f16007804 */ /* 0x000fda0000001000 */
[----:B------:R-:W2:Y:S04]  /*0870*/  @P0 LDG.E R18, desc[UR6][R14.64+0xa0] ;  /* 0x0000a0060e120981 */ /* 0x000ea8000c1e1900 */
[----:B------:R-:W3:Y:S04]  /*0880*/  @P0 LDG.E R19, desc[UR6][R14.64+0xa4] ;  /* 0x0000a4060e130981 */ /* 0x000ee8000c1e1900 */
[----:B------:R-:W4:Y:S04]  /*0890*/  @P0 LDG.E R20, desc[UR6][R14.64+0xa8] ;  /* 0x0000a8060e140981 */ /* 0x000f28000c1e1900 */
[----:B------:R-:W4:Y:S04]  /*08a0*/  @P0 LDG.E R21, desc[UR6][R14.64+0xac] ;  /* 0x0000ac060e150981 */ /* 0x000f28000c1e1900 */
[----:B------:R-:W4:Y:S04]  /*08b0*/  @P0 LDG.E R24, desc[UR6][R14.64+0xb0] ;  /* 0x0000b0060e180981 */ /* 0x000f28000c1e1900 */
[----:B------:R-:W4:Y:S04]  /*08c0*/  @P1 LDG.E R16, desc[UR6][R14.64+0xbc] ;  /* 0x0000bc060e101981 */ /* 0x000f28000c1e1900 */
[----:B------:R-:W4:Y:S04]  /*08d0*/  @P1 LDG.E R26, desc[UR6][R14.64+0xb4] ;  /* 0x0000b4060e1a1981 */ /* 0x000f28000c1e1900 */
        /* <DEDUP_REMOVED lines=11> */
[----:B------:R-:W-:Y:S01]  /*0990*/  LOP3.LUT P0, RZ, R22, 0x8000, RZ, 0xc0, !PT ;  /* 0x0000800016ff7812 */ /* 0x000fe2000780c0ff */
[----:B------:R-:W4:Y:S01]  /*09a0*/  @P2 LDG.E R24, desc[UR6][R14.64+0xd8] ;  /* 0x0000d8060e182981 */ /* 0x000f22000c1e1900 */
[----:B------:R-:W-:-:S03]  /*09b0*/  @P1 LOP3.LUT R7, R7, R16, RZ, 0x3c, !PT ;  /* 0x0000001007071212 */ /* 0x000fc600078e3cff */
[----:B------:R-:W4:Y:S01]  /*09c0*/  @P2 LDG.E R22, desc[UR6][R14.64+0xd0] ;  /* 0x0000d0060e162981 */ /* 0x000f22000c1e1900 */
[----:B------:R-:W-:-:S03]  /*09d0*/  @P1 LOP3.LUT R3, R3, R26, RZ, 0x3c, !PT ;  /* 0x0000001a03031212 */ /* 0x000fc600078e3cff */
[----:B------:R-:W4:Y:S01]  /*09e0*/  @P3 LDG.E R16, desc[UR6][R14.64+0xe4] ;  /* 0x0000e4060e103981 */ /* 0x000f22000c1e1900 */
[----:B------:R-:W-:-:S03]  /*09f0*/  @P1 LOP3.LUT R6, R6, R23, RZ, 0x3c, !PT ;  /* 0x0000001706061212 */ /* 0x000fc600078e3cff */
[----:B------:R-:W4:Y:S01]  /*0a00*/  @P3 LDG.E R26, desc[UR6][R14.64+0xdc] ;  /* 0x0000dc060e1a3981 */ /* 0x000f22000c1e1900 */
[----:B------:R-:W-:-:S03]  /*0a10*/  @P1 LOP3.LUT R4, R4, R17, RZ, 0x3c, !PT ;  /* 0x0000001104041212 */ /* 0x000fc600078e3cff */
        /* <DEDUP_REMOVED lines=43> */
[----:B------:R-:W-:-:S04]  /*0cd0*/  UIADD3 UR4, UPT, UPT, UR4, 0x10, URZ ;  /* 0x0000001004047890 */ /* 0x000fc8000fffe0ff */
[----:B------:R-:W-:Y:S01]  /*0ce0*/  UISETP.NE.AND UP0, UPT, UR4, 0x20, UPT ;  /* 0x000000200400788c */ /* 0x000fe2000bf05270 */
[----:B--2---:R-:W-:Y:S02]  /*0cf0*/  @P5 LOP3.LUT R5, R5, R18, RZ, 0x3c, !PT ;  /* 0x0000001205055212 */ /* 0x004fe400078e3cff */
[----:B---3--:R-:W-:Y:S02]  /*0d00*/  @P6 LOP3.LUT R6, R6, R19, RZ, 0x3c, !PT ;  /* 0x0000001306066212 */ /* 0x008fe400078e3cff */
[----:B----4-:R-:W-:Y:S02]  /*0d10*/  @P6 LOP3.LUT R3, R3, R20, RZ, 0x3c, !PT ;  /* 0x0000001403036212 */ /* 0x010fe400078e3cff */
[----:B------:R-:W-:Y:S02]  /*0d20*/  @P6 LOP3.LUT R4, R4, R21, RZ, 0x3c, !PT ;  /* 0x0000001504046212 */ /* 0x000fe400078e3cff */
[----:B------:R-:W-:Y:S02]  /*0d30*/  @P6 LOP3.LUT R7, R7, R22, RZ, 0x3c, !PT ;  /* 0x0000001607076212 */ /* 0x000fe400078e3cff */
[----:B------:R-:W-:-:S02]  /*0d40*/  @P6 LOP3.LUT R5, R5, R16, RZ, 0x3c, !PT ;  /* 0x0000001005056212 */ /* 0x000fc400078e3cff */
[----:B------:R-:W-:Y:S02]  /*0d50*/  @P0 LOP3.LUT R3, R3, R24, RZ, 0x3c, !PT ;  /* 0x0000001803030212 */ /* 0x000fe400078e3cff */
[----:B------:R-:W-:Y:S02]  /*0d60*/  @P0 LOP3.LUT R5, R5, R28, RZ, 0x3c, !PT ;  /* 0x0000001c05050212 */ /* 0x000fe400078e3cff */
[----:B------:R-:W-:Y:S02]  /*0d70*/  @P0 LOP3.LUT R7, R7, R26, RZ, 0x3c, !PT ;  /* 0x0000001a07070212 */ /* 0x000fe400078e3cff */
[----:B------:R-:W-:Y:S02]  /*0d80*/  @P0 LOP3.LUT R4, R4, R23, RZ, 0x3c, !PT ;  /* 0x0000001704040212 */ /* 0x000fe400078e3cff */
[----:B------:R-:W-:Y:S01]  /*0d90*/  @P0 LOP3.LUT R6, R6, R17, RZ, 0x3c, !PT ;  /* 0x0000001106060212 */ /* 0x000fe200078e3cff */
[----:B------:R-:W-:Y:S06]  /*0da0*/  BRA.U UP0, `(.L_x_13) ;  /* 0xfffffff500487547 */ /* 0x000fec000b83ffff */
[----:B------:R-:W-:-:S05]  /*0db0*/  VIADD R0, R0, 0x1 ;  /* 0x0000000100007836 */ /* 0x000fca0000000000 */
[----:B------:R-:W-:-:S13]  /*0dc0*/  ISETP.NE.AND P0, PT, R0, 0x5, PT ;  /* 0x000000050000780c */ /* 0x000fda0003f05270 */
[----:B------:R-:W-:Y:S05]  /*0dd0*/  @P0 BRA `(.L_x_14) ;  /* 0xfffffff400300947 */ /* 0x000fea000383ffff */
[----:B------:R-:W-:Y:S01]  /*0de0*/  LOP3.LUT R0, R2, 0x3, RZ, 0xc0, !PT ;  /* 0x0000000302007812 */ /* 0x000fe200078ec0ff */
[----:B------:R0:W-:Y:S03]  /*0df0*/  STL.64 [R1+0x8], R6 ;  /* 0x0000080601007387 */ /* 0x0001e60000100a00 */
[----:B------:R-:W-:Y:S01]  /*0e00*/  ISETP.NE.U32.AND P0, PT, R0, 0x1, PT ;  /* 0x000000010000780c */ /* 0x000fe20003f05070 */
[----:B------:R0:W-:Y:S03]  /*0e10*/  STL.64 [R1+0x10], R4 ;  /* 0x0000100401007387 */ /* 0x0001e60000100a00 */
[----:B------:R-:W-:Y:S01]  /*0e20*/  ISETP.NE.AND.EX P0, PT, RZ, RZ, PT, P0 ;  /* 0x000000ffff00720c */ /* 0x000fe20003f05300 */
[----:B------:R0:W-:-:S12]  /*0e30*/  STL [R1+0x4], R3 ;  /* 0x0000040301007387 */ /* 0x0001d80000100800 */
[----:B0-----:R-:W-:Y:S05]  /*0e40*/  @!P0 BRA `(.L_x_12) ;  /* 0x0000001400f88947 */ /* 0x001fea0003800000 */
[----:B------:R-:W-:Y:S01]  /*0e50*/  UMOV UR4, URZ ;  /* 0x000000ff00047c82 */ /* 0x000fe20008000000 */
[----:B------:R-:W-:Y:S01]  /*0e60*/  IMAD.MOV.U32 R0, RZ, RZ, RZ ;  /* 0x000000ffff007224 */ /* 0x000fe200078e00ff */
[----:B------:R-:W-:Y:S01]  /*0e70*/  CS2R R6, SRZ ;  /* 0x0000000000067805 */ /* 0x000fe2000001ff00 */
[----:B------:R-:W-:Y:S02]  /*0e80*/  IMAD.MOV.U32 R4, RZ, RZ, RZ ;  /* 0x000000ffff047224 */ /* 0x000fe400078e00ff */
[----:B------:R-:W-:Y:S02]  /*0e90*/  IMAD.MOV.U32 R3, RZ, RZ, RZ ;  /* 0x000000ffff037224 */ /* 0x000fe400078e00ff */
[----:B------:R-:W-:-:S07]  /*0ea0*/  IMAD.U32 R5, RZ, RZ, UR4 ;  /* 0x00000004ff057e24 */ /* 0x000fce000f8e00ff */
.L_x_16:
[----:B------:R-:W-:-:S06]  /*0eb0*/  IMAD R12, R0, 0x4, R1 ;  /* 0x00000004000c7824 */ /* 0x000fcc00078e0201 */
[----:B------:R-:W5:Y:S01]  /*0ec0*/  LDL R12, [R12+0x4] ;  /* 0x000004000c0c7983 */ /* 0x000f620000100800 */
[----:B------:R-:W-:-:S05]  /*0ed0*/  UMOV UR4, URZ ;  /* 0x000000ff00047c82 */ /* 0x000fca0008000000 */
.L_x_15:
        /* <DEDUP_REMOVED lines=180> */
[----:B------:R0:W-:Y:S03]  /*1a20*/  STL [R1+0x4], R3 ;  /* 0x0000040301007387 */ /* 0x0001e60000100800 */
[----:B------:R-:W-:Y:S01]  /*1a30*/  ISETP.NE.AND.EX P0, PT, RZ, RZ, PT, P0 ;  /* 0x000000ffff00720c */ /* 0x000fe20003f05300 */
[----:B------:R0:W-:-:S12]  /*1a40*/  STL.64 [R1+0x10], R4 ;  /* 0x0000100401007387 */ /* 0x0001d80000100a00 */
[----:B0-----:R-:W-:Y:S05]  /*1a50*/  @P0 BRA `(.L_x_12) ;  /* 0x0000000800f40947 */ /* 0x001fea0003800000 */
[----:B------:R-:W-:Y:S01]  /*1a60*/  UMOV UR4, URZ ;  /* 0x000000ff00047c82 */ /* 0x000fe20008000000 */
[----:B------:R-:W-:Y:S01]  /*1a70*/  IMAD.MOV.U32 R0, RZ, RZ, RZ ;  /* 0x000000ffff007224 */ /* 0x000fe200078e00ff */
[----:B------:R-:W-:Y:S01]  /*1a80*/  CS2R R6, SRZ ;  /* 0x0000000000067805 */ /* 0x000fe2000001ff00 */
[----:B------:R-:W-:Y:S02]  /*1a90*/  IMAD.MOV.U32 R4, RZ, RZ, RZ ;  /* 0x000000ffff047224 */ /* 0x000fe400078e00ff */
[----:B------:R-:W-:Y:S02]  /*1aa0*/  IMAD.MOV.U32 R3, RZ, RZ, RZ ;  /* 0x000000ffff037224 */ /* 0x000fe400078e00ff */
[----:B------:R-:W-:-:S07]  /*1ab0*/  IMAD.U32 R5, RZ, RZ, UR4 ;  /* 0x00000004ff057e24 */ /* 0x000fce000f8e00ff */
.L_x_18:
[----:B------:R-:W-:-:S06]  /*1ac0*/  IMAD R12, R0, 0x4, R1 ;  /* 0x00000004000c7824 */ /* 0x000fcc00078e0201 */
[----:B------:R-:W5:Y:S01]  /*1ad0*/  LDL R12, [R12+0x4] ;  /* 0x000004000c0c7983 */ /* 0x000f620000100800 */
[----:B------:R-:W-:-:S05]  /*1ae0*/  UMOV UR4, URZ ;  /* 0x000000ff00047c82 */ /* 0x000fca0008000000 */
.L_x_17:
        /* <DEDUP_REMOVED lines=177> */
[----:B------:R0:W-:Y:S04]  /*2600*/  STL.64 [R1+0x8], R6 ;  /* 0x0000080601007387 */ /* 0x0001e80000100a00 */
[----:B------:R0:W-:Y:S04]  /*2610*/  STL [R1+0x4], R3 ;  /* 0x0000040301007387 */ /* 0x0001e80000100800 */
[----:B------:R0:W-:Y:S02]  /*2620*/  STL.64 [R1+0x10], R4 ;  /* 0x0000100401007387 */ /* 0x0001e40000100a00 */
.L_x_12:
[----:B------:R-:W-:Y:S05]  /*2630*/  BSYNC.RECONVERGENT B1 ;  /* 0x0000000000017941 */ /* 0x000fea0003800200 */
.L_x_11:
[C---:B------:R-:W-:Y:S01]  /*2640*/  ISETP.GT.U32.AND P0, PT, R2.reuse, 0x3, PT ;  /* 0x000000030200780c */ /* 0x040fe20003f04070 */
[----:B------:R-:W-:Y:S01]  /*2650*/  VIADD R11, R11, 0x1 ;  /* 0x000000010b0b7836 */ /* 0x000fe20000000000 */
[--C-:B------:R-:W-:Y:S02]  /*2660*/  SHF.R.U64 R2, R2, 0x2, R13.reuse ;  /* 0x0000000202027819 */ /* 0x100fe4000000120d */
[----:B------:R-:W-:Y:S02]  /*2670*/  ISETP.GT.U32.AND.EX P0, PT, R13, RZ, PT, P0 ;  /* 0x000000ff0d00720c */ /* 0x000fe40003f04100 */
[----:B------:R-:W-:-:S11]  /*2680*/  SHF.R.U32.HI R13, RZ, 0x2, R13 ;  /* 0x00000002ff0d7819 */ /* 0x000fd6000001160d */
[----:B------:R-:W-:Y:S05]  /*2690*/  @P0 BRA `(.L_x_19) ;  /* 0xffffffd800d40947 */ /* 0x000fea000383ffff */
.L_x_10:
[----:B------:R-:W-:Y:S05]  /*26a0*/  BSYNC.RECONVERGENT B0 ;  /* 0x0000000000007941 */ /* 0x000fea0003800200 */
.L_x_9:
[----:B0-----:R-:W0:Y:S01]  /*26b0*/  LDC.64 R6, c[0x0][0x390] ;  /* 0x0000e400ff067b82 */ /* 0x001e220000000a00 */
[----:B------:R-:W-:Y:S01]  /*26c0*/  SHF.R.U32.HI R0, RZ, 0x2, R3 ;  /* 0x00000002ff007819 */ /* 0x000fe20000011603 */
[----:B------:R-:W1:Y:S03]  /*26d0*/  LDCU.64 UR4, c[0x0][0x380] ;  /* 0x00007000ff0477ac */ /* 0x000e660008000a00 */
[----:B------:R-:W-:Y:S01]  /*26e0*/  LOP3.LUT R0, R0, R3, RZ, 0x3c, !PT ;  /* 0x0000000300007212 */ /* 0x000fe200078e3cff */
[----:B------:R-:W-:-:S04]  /*26f0*/  IMAD.SHL.U32 R3, R5, 0x10, RZ ;  /* 0x0000001005037824 */ /* 0x000fc800078e00ff */
[----:B------:R-:W-:-:S05]  /*2700*/  IMAD.SHL.U32 R2, R0, 0x2, RZ ;  /* 0x0000000200027824 */ /* 0x000fca00078e00ff */
[----:B------:R-:W-:Y:S01]  /*2710*/  LOP3.LUT R2, R0, R2, R3, 0x96, !PT ;  /* 0x0000000200027212 */ /* 0x000fe200078e9603 */
[----:B------:R-:W-:-:S03]  /*2720*/  IMAD.MOV.U32 R3, RZ, RZ, 0x2f800000 ;  /* 0x2f800000ff037424 */ /* 0x000fc600078e00ff */
[----:B------:R-:W-:Y:S01]  /*2730*/  LOP3.LUT R2, R2, R5, RZ, 0x3c, !PT ;  /* 0x0000000502027212 */ /* 0x000fe200078e3cff */
[----:B------:R-:W-:Y:S01]  /*2740*/  IMAD.MOV.U32 R5, RZ, RZ, 0x40000000 ;  /* 0x40000000ff057424 */ /* 0x000fe200078e00ff */
[----:B0-----:R-:W-:Y:S02]  /*2750*/  LOP3.LUT R6, R6, 0xaad26b49, RZ, 0x3c, !PT ;  /* 0xaad26b4906067812 */ /* 0x001fe400078e3cff */
[----:B------:R-:W-:-:S03]  /*2760*/  LOP3.LUT R7, R7, 0xf7dcefdd, RZ, 0x3c, !PT ;  /* 0xf7dcefdd07077812 */ /* 0x000fc600078e3cff */
[----:B------:R-:W-:Y:S02]  /*2770*/  IMAD R6, R6, 0x4182bed5, RZ ;  /* 0x4182bed506067824 */ /* 0x000fe400078e02ff */
[----:B------:R-:W-:-:S05]  /*2780*/  IMAD R7, R7, -0x658354e5, RZ ;  /* 0x9a7cab1b07077824 */ /* 0x000fca00078e02ff */
[----:B------:R-:W-:-:S04]  /*2790*/  IADD3 R7, PT, PT, R6, 0x64f0c9, R7 ;  /* 0x0064f0c906077810 */ /* 0x000fc80007ffe007 */
[----:B------:R-:W-:Y:S02]  /*27a0*/  IADD3 R2, PT, PT, R7, 0x587c5, R2 ;  /* 0x000587c507027810 */ /* 0x000fe40007ffe002 */
[----:B------:R-:W-:Y:S02]  /*27b0*/  SHF.R.S32.HI R7, RZ, 0x1f, R10 ;  /* 0x0000001fff077819 */ /* 0x000fe4000001140a */
[----:B------:R-:W-:Y:S02]  /*27c0*/  I2FP.F32.U32 R0, R2 ;  /* 0x0000000200007245 */ /* 0x000fe40000201000 */
[----:B-1----:R-:W-:-:S03]  /*27d0*/  LEA R2, P0, R10, UR4, 0x2 ;  /* 0x000000040a027c11 */ /* 0x002fc6000f8010ff */
[----:B------:R-:W-:Y:S01]  /*27e0*/  FFMA R0, R0, R3, 1.1641532182693481445e-10 ;  /* 0x2f00000000007423 */ /* 0x000fe20000000003 */
[----:B------:R-:W-:-:S03]  /*27f0*/  LEA.HI.X R3, R10, UR5, R7, 0x2, P0 ;  /* 0x000000050a037c11 */ /* 0x000fc600080f1407 */
[----:B------:R-:W-:-:S05]  /*2800*/  FFMA R5, R0, R5, -1 ;  /* 0xbf80000000057423 */ /* 0x000fca0000000005 */
[----:B------:R-:W-:Y:S01]  /*2810*/  STG.E desc[UR6][R2.64], R5 ;  /* 0x0000000502007986 */ /* 0x000fe2000c101906 */
[----:B------:R-:W-:Y:S05]  /*2820*/  EXIT ;  /* 0x000000000000794d */ /* 0x000fea0003800000 */
.L_x_20:
        /* <DEDUP_REMOVED lines=13> */
.L_x_22:


//--------------------- .nv.global.init           --------------------------
	.section	.nv.global.init,"aw",@progbits
	.align	4
.nv.global.init:
	.type		mrg32k3aM1SubSeq,@object
	.size		mrg32k3aM1SubSeq,(mrg32k3aM2SubSeq - mrg32k3aM1SubSeq)
mrg32k3aM1SubSeq:
        /*0000*/ 	.byte	0x0b, 0xcc, 0xee, 0x04, 0x73, 0x29, 0x8b, 0x6f, 0xf6, 0x53, 0x03, 0xf6, 0x23, 0xf6, 0xea, 0xda
        /* <DEDUP_REMOVED lines=125> */
	.type		mrg32k3aM2SubSeq,@object
	.size		mrg32k3aM2SubSeq,(mrg32k3aM1 - mrg32k3aM2SubSeq)
mrg32k3aM2SubSeq:
        /* <DEDUP_REMOVED lines=126> */
	.type		mrg32k3aM1,@object
	.size		mrg32k3aM1,(mrg32k3aM1Seq - mrg32k3aM1)
mrg32k3aM1:
        /* <DEDUP_REMOVED lines=144> */
	.type		mrg32k3aM1Seq,@object
	.size		mrg32k3aM1Seq,(mrg32k3aM2 - mrg32k3aM1Seq)
mrg32k3aM1Seq:
        /* <DEDUP_REMOVED lines=144> */
	.type		mrg32k3aM2,@object
	.size		mrg32k3aM2,(mrg32k3aM2Seq - mrg32k3aM2)
mrg32k3aM2:
        /* <DEDUP_REMOVED lines=144> */
	.type		mrg32k3aM2Seq,@object
	.size		mrg32k3aM2Seq,(precalc_xorwow_matrix - mrg32k3aM2Seq)
mrg32k3aM2Seq:
        /* <DEDUP_REMOVED lines=144> */
	.type		precalc_xorwow_matrix,@object
	.size		precalc_xorwow_matrix,(precalc_xorwow_offset_matrix - precalc_xorwow_matrix)
precalc_xorwow_matrix:
        /* <DEDUP_REMOVED lines=6400> */
	.type		precalc_xorwow_offset_matrix,@object
	.size		precalc_xorwow_offset_matrix,(.L_1 - precalc_xorwow_offset_matrix)
precalc_xorwow_offset_matrix:
        /* <DEDUP_REMOVED lines=6400> */
.L_1:


//--------------------- .nv.shared._Z23compress_gradients_topkPfif --------------------------
	.section	.nv.shared._Z23compress_gradients_topkPfif,"aw",@nobits
	.sectionflags	@""
	.align	4
.nv.shared._Z23compress_gradients_topkPfif:
	.zero		2048


//--------------------- .nv.shared.reserved.0     --------------------------
	.section	.nv.shared.reserved.0,"aw",@nobits
	.weak		__nv_reservedSMEM_offset_0_alias
	.size		__nv_reservedSMEM_offset_0_alias, 0, 64
	.other		__nv_reservedSMEM_offset_0_alias,@"STO_CUDA_RESERVED_SHARED STV_DEFAULT"
__nv_reservedSMEM_offset_0_alias:
	.zero		0
	.zero		64


//--------------------- .nv.constant0._Z23compress_gradients_topkPfif --------------------------
	.section	.nv.constant0._Z23compress_gradients_topkPfif,"a",@progbits
	.sectionflags	@""
	.align	4
.nv.constant0._Z23compress_gradients_topkPfif:
	.zero		912


//--------------------- .nv.constant0._Z11init_randomPfiy --------------------------
	.section	.nv.constant0._Z11init_randomPfiy,"a",@progbits
	.sectionflags	@""
	.align	4
.nv.constant0._Z11init_randomPfiy:
	.zero		920


//--------------------- SYMBOLS --------------------------

	.type		.nv.reservedSmem.offset0,@object
	.size		.nv.reservedSmem.offset0,0x4
	.type		.nv.reservedSmem.cap,@object
	.size		.nv.reservedSmem.cap,0x4
